//
// Generated by NVIDIA NVVM Compiler
//
// Compiler Build ID: CL-36424714
// Cuda compilation tools, release 13.0, V13.0.88
// Based on NVVM 20.0.0
//

.version 9.0
.target sm_100
.address_size 64

	// .globl	_Z12Solve_KernelPfS_S_S_S_iii

.visible .entry _Z12Solve_KernelPfS_S_S_S_iii(
	.param .u64 .ptr .align 1 _Z12Solve_KernelPfS_S_S_S_iii_param_0,
	.param .u64 .ptr .align 1 _Z12Solve_KernelPfS_S_S_S_iii_param_1,
	.param .u64 .ptr .align 1 _Z12Solve_KernelPfS_S_S_S_iii_param_2,
	.param .u64 .ptr .align 1 _Z12Solve_KernelPfS_S_S_S_iii_param_3,
	.param .u64 .ptr .align 1 _Z12Solve_KernelPfS_S_S_S_iii_param_4,
	.param .u32 _Z12Solve_KernelPfS_S_S_S_iii_param_5,
	.param .u32 _Z12Solve_KernelPfS_S_S_S_iii_param_6,
	.param .u32 _Z12Solve_KernelPfS_S_S_S_iii_param_7
)
{
	.reg .pred 	%p<25>;
	.reg .b16 	%rs<12>;
	.reg .b32 	%r<52>;
	.reg .b32 	%f<130>;
	.reg .b64 	%rd<63>;

	ld.param.u64 	%rd15, [_Z12Solve_KernelPfS_S_S_S_iii_param_0];
	ld.param.u64 	%rd16, [_Z12Solve_KernelPfS_S_S_S_iii_param_1];
	ld.param.u64 	%rd17, [_Z12Solve_KernelPfS_S_S_S_iii_param_2];
	ld.param.u64 	%rd18, [_Z12Solve_KernelPfS_S_S_S_iii_param_3];
	ld.param.u64 	%rd19, [_Z12Solve_KernelPfS_S_S_S_iii_param_4];
	ld.param.u32 	%r11, [_Z12Solve_KernelPfS_S_S_S_iii_param_7];
	cvta.to.global.u64 	%rd1, %rd19;
	cvta.to.global.u64 	%rd2, %rd15;
	cvta.to.global.u64 	%rd3, %rd18;
	cvta.to.global.u64 	%rd4, %rd17;
	cvta.to.global.u64 	%rd5, %rd16;
	mov.u32 	%r12, %ctaid.x;
	mov.u32 	%r13, %ntid.x;
	mov.u32 	%r14, %tid.x;
	mad.lo.s32 	%r1, %r12, %r13, %r14;
	setp.ge.s32 	%p1, %r1, %r11;
	@%p1 bra 	$L__BB0_23;
	cvt.rn.f32.s32 	%f34, %r11;
	setp.lt.s32 	%p2, %r11, 1;
	mul.f32 	%f35, %f34, 0f4B000000;
	selp.f32 	%f36, %f35, %f34, %p2;
	selp.f32 	%f37, 0fC1B80000, 0f00000000, %p2;
	mov.b32 	%r16, %f36;
	add.s32 	%r17, %r16, -1060439283;
	and.b32  	%r18, %r17, -8388608;
	sub.s32 	%r19, %r16, %r18;
	mov.b32 	%f38, %r19;
	cvt.rn.f32.s32 	%f39, %r18;
	fma.rn.f32 	%f40, %f39, 0f34000000, %f37;
	add.f32 	%f41, %f38, 0fBF800000;
	fma.rn.f32 	%f42, %f41, 0f3DC6B27F, 0fBE2C7F30;
	fma.rn.f32 	%f43, %f42, %f41, 0f3E2FCF2A;
	fma.rn.f32 	%f44, %f43, %f41, 0fBE374E43;
	fma.rn.f32 	%f45, %f44, %f41, 0f3E520BF4;
	fma.rn.f32 	%f46, %f45, %f41, 0fBE763C8B;
	fma.rn.f32 	%f47, %f46, %f41, 0f3E93BF99;
	fma.rn.f32 	%f48, %f47, %f41, 0fBEB8AA49;
	fma.rn.f32 	%f49, %f48, %f41, 0f3EF6384A;
	fma.rn.f32 	%f50, %f49, %f41, 0fBF38AA3B;
	mul.f32 	%f51, %f41, %f50;
	mul.f32 	%f52, %f41, %f51;
	fma.rn.f32 	%f53, %f41, 0f3FB8AA3B, %f52;
	add.f32 	%f54, %f40, %f53;
	setp.gt.u32 	%p3, %r16, 2139095039;
	fma.rn.f32 	%f55, %f36, 0f7F800000, 0f7F800000;
	selp.f32 	%f56, %f55, %f54, %p3;
	setp.eq.f32 	%p4, %f36, 0f00000000;
	add.f32 	%f57, %f56, 0fBF800000;
	selp.f32 	%f1, 0fFF800000, %f57, %p4;
	setp.leu.f32 	%p5, %f1, 0f00000000;
	mov.b32 	%r50, 1;
	@%p5 bra 	$L__BB0_16;
	mul.wide.s32 	%rd20, %r1, 4;
	add.s64 	%rd6, %rd2, %rd20;
	add.s64 	%rd7, %rd5, %rd20;
	add.s64 	%rd8, %rd3, %rd20;
	mov.b32 	%r50, 1;
	mov.b16 	%rs9, 1;
	mov.b32 	%r48, 0;
$L__BB0_3:
	and.b16  	%rs7, %rs9, 255;
	setp.eq.s16 	%p6, %rs7, 0;
	mov.b16 	%rs9, 0;
	mov.f32 	%f120, 0f00000000;
	@%p6 bra 	$L__BB0_15;
	shl.b32 	%r4, %r50, 1;
	setp.lt.s32 	%p7, %r1, %r50;
	mov.f32 	%f121, 0f00000000;
	mov.f32 	%f122, %f121;
	@%p7 bra 	$L__BB0_8;
	setp.ge.s32 	%p8, %r1, %r4;
	@%p8 bra 	$L__BB0_7;
	ld.global.f32 	%f68, [%rd6];
	sub.s32 	%r23, %r1, %r50;
	mul.wide.s32 	%rd26, %r23, 4;
	add.s64 	%rd27, %rd5, %rd26;
	ld.global.f32 	%f69, [%rd27];
	div.rn.f32 	%f70, %f68, %f69;
	add.s64 	%rd28, %rd4, %rd26;
	ld.global.f32 	%f71, [%rd28];
	mul.f32 	%f121, %f71, %f70;
	add.s64 	%rd29, %rd3, %rd26;
	ld.global.f32 	%f72, [%rd29];
	mul.f32 	%f122, %f70, %f72;
	bra.uni 	$L__BB0_8;
$L__BB0_7:
	ld.global.f32 	%f60, [%rd6];
	sub.s32 	%r22, %r1, %r50;
	mul.wide.s32 	%rd21, %r22, 4;
	add.s64 	%rd22, %rd5, %rd21;
	ld.global.f32 	%f61, [%rd22];
	div.rn.f32 	%f62, %f60, %f61;
	add.s64 	%rd23, %rd2, %rd21;
	ld.global.f32 	%f63, [%rd23];
	neg.f32 	%f64, %f63;
	mul.f32 	%f120, %f62, %f64;
	add.s64 	%rd24, %rd4, %rd21;
	ld.global.f32 	%f65, [%rd24];
	mul.f32 	%f121, %f62, %f65;
	add.s64 	%rd25, %rd3, %rd21;
	ld.global.f32 	%f66, [%rd25];
	mul.f32 	%f122, %f62, %f66;
$L__BB0_8:
	ld.param.u32 	%r46, [_Z12Solve_KernelPfS_S_S_S_iii_param_6];
	add.s32 	%r5, %r50, %r1;
	setp.ge.s32 	%p9, %r5, %r46;
	mov.f32 	%f128, 0f00000000;
	mov.f32 	%f124, %f128;
	mov.f32 	%f125, %f128;
	@%p9 bra 	$L__BB0_12;
	ld.param.u32 	%r47, [_Z12Solve_KernelPfS_S_S_S_iii_param_6];
	add.s32 	%r24, %r5, %r50;
	setp.lt.s32 	%p10, %r24, %r47;
	@%p10 bra 	$L__BB0_11;
	mul.wide.s32 	%rd30, %r1, 4;
	add.s64 	%rd31, %rd4, %rd30;
	ld.global.f32 	%f75, [%rd31];
	mul.wide.s32 	%rd32, %r50, 4;
	add.s64 	%rd33, %rd7, %rd32;
	ld.global.f32 	%f76, [%rd33];
	div.rn.f32 	%f77, %f75, %f76;
	add.s64 	%rd34, %rd6, %rd32;
	ld.global.f32 	%f78, [%rd34];
	mul.f32 	%f124, %f78, %f77;
	add.s64 	%rd35, %rd8, %rd32;
	ld.global.f32 	%f79, [%rd35];
	mul.f32 	%f125, %f77, %f79;
	bra.uni 	$L__BB0_12;
$L__BB0_11:
	mul.wide.s32 	%rd36, %r1, 4;
	add.s64 	%rd37, %rd4, %rd36;
	ld.global.f32 	%f80, [%rd37];
	mul.wide.s32 	%rd38, %r50, 4;
	add.s64 	%rd39, %rd7, %rd38;
	ld.global.f32 	%f81, [%rd39];
	div.rn.f32 	%f82, %f80, %f81;
	add.s64 	%rd40, %rd37, %rd38;
	ld.global.f32 	%f83, [%rd40];
	neg.f32 	%f84, %f83;
	mul.f32 	%f128, %f82, %f84;
	add.s64 	%rd41, %rd6, %rd38;
	ld.global.f32 	%f85, [%rd41];
	mul.f32 	%f124, %f82, %f85;
	add.s64 	%rd42, %rd8, %rd38;
	ld.global.f32 	%f86, [%rd42];
	mul.f32 	%f125, %f82, %f86;
$L__BB0_12:
	setp.ge.s32 	%p11, %r1, %r50;
	ld.global.f32 	%f87, [%rd7];
	sub.f32 	%f88, %f87, %f121;
	sub.f32 	%f127, %f88, %f124;
	ld.global.f32 	%f89, [%rd8];
	sub.f32 	%f90, %f89, %f122;
	sub.f32 	%f129, %f90, %f125;
	setp.lt.s32 	%p12, %r5, %r11;
	mov.b16 	%rs9, 1;
	and.pred  	%p13, %p11, %p12;
	@%p13 bra 	$L__BB0_14;
	shl.b32 	%r25, %r50, 1;
	setp.ge.s32 	%p14, %r1, %r25;
	add.s32 	%r26, %r5, %r50;
	setp.lt.s32 	%p15, %r26, %r11;
	or.pred  	%p16, %p14, %p15;
	selp.u16 	%rs9, 1, 0, %p16;
$L__BB0_14:
	setp.eq.s16 	%p17, %rs9, 0;
	shl.b32 	%r27, %r50, 1;
	selp.b32 	%r50, %r50, %r27, %p17;
	mov.f32 	%f126, %f120;
$L__BB0_15:
	bar.sync 	0;
	st.global.f32 	[%rd6], %f126;
	st.global.f32 	[%rd7], %f127;
	mul.wide.s32 	%rd43, %r1, 4;
	add.s64 	%rd44, %rd4, %rd43;
	st.global.f32 	[%rd44], %f128;
	st.global.f32 	[%rd8], %f129;
	add.s32 	%r48, %r48, 1;
	cvt.rn.f32.u32 	%f91, %r48;
	setp.gt.f32 	%p18, %f1, %f91;
	@%p18 bra 	$L__BB0_3;
$L__BB0_16:
	shr.u32 	%r28, %r11, 1;
	or.b32  	%r29, %r28, %r11;
	shr.u32 	%r30, %r29, 2;
	or.b32  	%r31, %r30, %r29;
	shr.u32 	%r32, %r31, 4;
	or.b32  	%r33, %r32, %r31;
	shr.u32 	%r34, %r33, 8;
	or.b32  	%r35, %r34, %r33;
	shr.u32 	%r36, %r35, 16;
	or.b32  	%r37, %r36, %r35;
	shr.u32 	%r38, %r37, 1;
	sub.s32 	%r39, %r37, %r38;
	sub.s32 	%r40, %r11, %r39;
	setp.lt.u32 	%p19, %r1, %r40;
	setp.ge.u32 	%p20, %r1, %r39;
	or.pred  	%p21, %p20, %p19;
	@%p21 bra 	$L__BB0_18;
	mul.wide.s32 	%rd59, %r1, 4;
	add.s64 	%rd60, %rd3, %rd59;
	ld.global.f32 	%f112, [%rd60];
	add.s64 	%rd61, %rd5, %rd59;
	ld.global.f32 	%f113, [%rd61];
	div.rn.f32 	%f114, %f112, %f113;
	add.s64 	%rd62, %rd1, %rd59;
	st.global.f32 	[%rd62], %f114;
	bra.uni 	$L__BB0_23;
$L__BB0_18:
	shr.u32 	%r41, %r11, 31;
	add.s32 	%r42, %r11, %r41;
	shr.s32 	%r43, %r42, 1;
	setp.ge.s32 	%p22, %r1, %r43;
	@%p22 bra 	$L__BB0_21;
	mul.wide.s32 	%rd52, %r1, 4;
	add.s64 	%rd53, %rd5, %rd52;
	ld.global.f32 	%f102, [%rd53];
	add.s64 	%rd54, %rd4, %rd52;
	ld.global.f32 	%f28, [%rd54];
	add.s64 	%rd9, %rd3, %rd52;
	add.s32 	%r45, %r50, %r1;
	mul.wide.s32 	%rd55, %r45, 4;
	add.s64 	%rd56, %rd2, %rd55;
	ld.global.f32 	%f103, [%rd56];
	mul.wide.s32 	%rd57, %r50, 4;
	add.s64 	%rd58, %rd53, %rd57;
	ld.global.f32 	%f29, [%rd58];
	add.s64 	%rd10, %rd9, %rd57;
	add.s64 	%rd11, %rd1, %rd52;
	mul.f32 	%f104, %f102, %f29;
	mul.f32 	%f105, %f28, %f103;
	sub.f32 	%f30, %f104, %f105;
	setp.eq.f32 	%p24, %f30, 0f00000000;
	@%p24 bra 	$L__BB0_23;
	ld.global.f32 	%f106, [%rd10];
	ld.global.f32 	%f107, [%rd9];
	mul.f32 	%f108, %f29, %f107;
	mul.f32 	%f109, %f28, %f106;
	sub.f32 	%f110, %f108, %f109;
	div.rn.f32 	%f111, %f110, %f30;
	st.global.f32 	[%rd11], %f111;
	bra.uni 	$L__BB0_23;
$L__BB0_21:
	sub.s32 	%r44, %r1, %r50;
	mul.wide.s32 	%rd45, %r44, 4;
	add.s64 	%rd46, %rd5, %rd45;
	ld.global.f32 	%f31, [%rd46];
	add.s64 	%rd47, %rd4, %rd45;
	ld.global.f32 	%f92, [%rd47];
	add.s64 	%rd12, %rd3, %rd45;
	mul.wide.s32 	%rd48, %r1, 4;
	add.s64 	%rd49, %rd2, %rd48;
	ld.global.f32 	%f32, [%rd49];
	mul.wide.s32 	%rd50, %r50, 4;
	add.s64 	%rd51, %rd46, %rd50;
	ld.global.f32 	%f93, [%rd51];
	add.s64 	%rd13, %rd12, %rd50;
	add.s64 	%rd14, %rd1, %rd48;
	mul.f32 	%f94, %f31, %f93;
	mul.f32 	%f95, %f92, %f32;
	sub.f32 	%f33, %f94, %f95;
	setp.eq.f32 	%p23, %f33, 0f00000000;
	@%p23 bra 	$L__BB0_23;
	ld.global.f32 	%f96, [%rd13];
	ld.global.f32 	%f97, [%rd12];
	mul.f32 	%f98, %f31, %f96;
	mul.f32 	%f99, %f32, %f97;
	sub.f32 	%f100, %f98, %f99;
	div.rn.f32 	%f101, %f100, %f33;
	st.global.f32 	[%rd14], %f101;
$L__BB0_23:
	ret;

}


// ===== COMPILED SASS (sm_100) =====

	.target	sm_100

	.elftype	@"ET_EXEC"


//--------------------- .note.nv.tkinfo           --------------------------
	.section	.note.nv.tkinfo,"",@"SHT_NOTE"
	.sectionflags	@"SHF_NOTE_NV_TKINFO"
	.tkinfo
        /*0018*/ 	.word	0x00000002
        /*0030*/ 	.string	""
        /*0030*/ 	.string	"ptxas"
        /*0030*/ 	.string	"Cuda compilation tools, release 13.0, V13.0.88"
        /*0030*/ 	.string	"Build cuda_13.0.r13.0/compiler.36424714_0"
        /*0030*/ 	.string	"-arch sm_100 -m 64 "



//--------------------- .note.nv.cuinfo           --------------------------
	.section	.note.nv.cuinfo,"",@"SHT_NOTE"
	.sectionflags	@"SHF_NOTE_NV_CUINFO"
        /*0018*/ 	.short	0x0002
        /*001a*/ 	.short	0x0064
        /*001c*/ 	.short	0x0082
	.zero		2


//--------------------- .nv.info                  --------------------------
	.section	.nv.info,"",@"SHT_CUDA_INFO"
	.align	4


	//----- nvinfo : EIATTR_REGCOUNT
	.align		4
        /*0000*/ 	.byte	0x04, 0x2f
        /*0002*/ 	.short	(.L_1 - .L_0)
	.align		4
.L_0:
        /*0004*/ 	.word	index@(_Z12Solve_KernelPfS_S_S_S_iii)
        /*0008*/ 	.word	0x00000020


	//----- nvinfo : EIATTR_FRAME_SIZE
	.align		4
.L_1:
        /*000c*/ 	.byte	0x04, 0x11
        /*000e*/ 	.short	(.L_3 - .L_2)
	.align		4
.L_2:
        /*0010*/ 	.word	index@($__internal_0_$__cuda_sm3x_div_rn_noftz_f32_slowpath)
        /*0014*/ 	.word	0x00000000


	//----- nvinfo : EIATTR_FRAME_SIZE
	.align		4
.L_3:
        /*0018*/ 	.byte	0x04, 0x11
        /*001a*/ 	.short	(.L_5 - .L_4)
	.align		4
.L_4:
        /*001c*/ 	.word	index@(_Z12Solve_KernelPfS_S_S_S_iii)
        /*0020*/ 	.word	0x00000000


	//----- nvinfo : EIATTR_MIN_STACK_SIZE
	.align		4
.L_5:
        /*0024*/ 	.byte	0x04, 0x12
        /*0026*/ 	.short	(.L_7 - .L_6)
	.align		4
.L_6:
        /*0028*/ 	.word	index@(_Z12Solve_KernelPfS_S_S_S_iii)
        /*002c*/ 	.word	0x00000000
.L_7:


//--------------------- .nv.compat                --------------------------
	.section	.nv.compat,"",@"SHT_CUDA_COMPAT_INFO"
	.align	4
        /*0000*/ 	.byte	0x02, 0x09, 0x00, 0x00, 0x02, 0x02, 0x01, 0x00, 0x02, 0x05, 0x05, 0x00, 0x03, 0x07, 0x01, 0x01
        /*0010*/ 	.byte	0x02, 0x03, 0x00, 0x00, 0x02, 0x06, 0x01, 0x00, 0x04, 0x0b, 0x08, 0x00, 0x01, 0x00, 0x00, 0x00
        /*0020*/ 	.byte	0x00, 0x00, 0x00, 0x00


//--------------------- .nv.info._Z12Solve_KernelPfS_S_S_S_iii --------------------------
	.section	.nv.info._Z12Solve_KernelPfS_S_S_S_iii,"",@"SHT_CUDA_INFO"
	.sectionflags	@""
	.align	4


	//----- nvinfo : EIATTR_CUDA_API_VERSION
	.align		4
        /*0000*/ 	.byte	0x04, 0x37
        /*0002*/ 	.short	(.L_9 - .L_8)
.L_8:
        /*0004*/ 	.word	0x00000082


	//----- nvinfo : EIATTR_KPARAM_INFO
	.align		4
.L_9:
        /*0008*/ 	.byte	0x04, 0x17
        /*000a*/ 	.short	(.L_11 - .L_10)
.L_10:
        /*000c*/ 	.word	0x00000000
        /*0010*/ 	.short	0x0007
        /*0012*/ 	.short	0x0030
        /*0014*/ 	.byte	0x00, 0xf0, 0x11, 0x00


	//----- nvinfo : EIATTR_KPARAM_INFO
	.align		4
.L_11:
        /*0018*/ 	.byte	0x04, 0x17
        /*001a*/ 	.short	(.L_13 - .L_12)
.L_12:
        /*001c*/ 	.word	0x00000000
        /*0020*/ 	.short	0x0006
        /*0022*/ 	.short	0x002c
        /*0024*/ 	.byte	0x00, 0xf0, 0x11, 0x00


	//----- nvinfo : EIATTR_KPARAM_INFO
	.align		4
.L_13:
        /*0028*/ 	.byte	0x04, 0x17
        /*002a*/ 	.short	(.L_15 - .L_14)
.L_14:
        /*002c*/ 	.word	0x00000000
        /*0030*/ 	.short	0x0005
        /*0032*/ 	.short	0x0028
        /*0034*/ 	.byte	0x00, 0xf0, 0x11, 0x00


	//----- nvinfo : EIATTR_KPARAM_INFO
	.align		4
.L_15:
        /*0038*/ 	.byte	0x04, 0x17
        /*003a*/ 	.short	(.L_17 - .L_16)
.L_16:
        /*003c*/ 	.word	0x00000000
        /*0040*/ 	.short	0x0004
        /*0042*/ 	.short	0x0020
        /*0044*/ 	.byte	0x00, 0xf5, 0x21, 0x00


	//----- nvinfo : EIATTR_KPARAM_INFO
	.align		4
.L_17:
        /*0048*/ 	.byte	0x04, 0x17
        /*004a*/ 	.short	(.L_19 - .L_18)
.L_18:
        /*004c*/ 	.word	0x00000000
        /*0050*/ 	.short	0x0003
        /*0052*/ 	.short	0x0018
        /*0054*/ 	.byte	0x00, 0xf5, 0x21, 0x00


	//----- nvinfo : EIATTR_KPARAM_INFO
	.align		4
.L_19:
        /*0058*/ 	.byte	0x04, 0x17
        /*005a*/ 	.short	(.L_21 - .L_20)
.L_20:
        /*005c*/ 	.word	0x00000000
        /*0060*/ 	.short	0x0002
        /*0062*/ 	.short	0x0010
        /*0064*/ 	.byte	0x00, 0xf5, 0x21, 0x00


	//----- nvinfo : EIATTR_KPARAM_INFO
	.align		4
.L_21:
        /*0068*/ 	.byte	0x04, 0x17
        /*006a*/ 	.short	(.L_23 - .L_22)
.L_22:
        /*006c*/ 	.word	0x00000000
        /*0070*/ 	.short	0x0001
        /*0072*/ 	.short	0x0008
        /*0074*/ 	.byte	0x00, 0xf5, 0x21, 0x00


	//----- nvinfo : EIATTR_KPARAM_INFO
	.align		4
.L_23:
        /*0078*/ 	.byte	0x04, 0x17
        /*007a*/ 	.short	(.L_25 - .L_24)
.L_24:
        /*007c*/ 	.word	0x00000000
        /*0080*/ 	.short	0x0000
        /*0082*/ 	.short	0x0000
        /*0084*/ 	.byte	0x00, 0xf5, 0x21, 0x00


	//----- nvinfo : EIATTR_SPARSE_MMA_MASK
	.align		4
.L_25:
        /*0088*/ 	.byte	0x03, 0x50
        /*008a*/ 	.short	0x0000


	//----- nvinfo : EIATTR_MAXREG_COUNT
	.align		4
        /*008c*/ 	.byte	0x03, 0x1b
        /*008e*/ 	.short	0x00ff


	//----- nvinfo : EIATTR_NUM_BARRIERS
	.align		4
        /*0090*/ 	.byte	0x02, 0x4c
        /*0092*/ 	.byte	0x01
	.zero		1


	//----- nvinfo : EIATTR_MERCURY_ISA_VERSION
	.align		4
        /*0094*/ 	.byte	0x03, 0x5f
        /*0096*/ 	.short	0x0101


	//----- nvinfo : EIATTR_VRC_CTA_INIT_COUNT
	.align		4
        /*0098*/ 	.byte	0x02, 0x4a
	.zero		1
	.zero		1


	//----- nvinfo : EIATTR_EXIT_INSTR_OFFSETS
	.align		4
        /*009c*/ 	.byte	0x04, 0x1c
        /*009e*/ 	.short	(.L_27 - .L_26)


	//   ....[0]....
.L_26:
        /*00a0*/ 	.word	0x00000070


	//   ....[1]....
        /*00a4*/ 	.word	0x00000fd0


	//   ....[2]....
        /*00a8*/ 	.word	0x00001130


	//   ....[3]....
        /*00ac*/ 	.word	0x000012a0


	//   ....[4]....
        /*00b0*/ 	.word	0x000013c0


	//   ....[5]....
        /*00b4*/ 	.word	0x00001530


	//----- nvinfo : EIATTR_CRS_STACK_SIZE
	.align		4
.L_27:
        /*00b8*/ 	.byte	0x04, 0x1e
        /*00ba*/ 	.short	(.L_29 - .L_28)
.L_28:
        /*00bc*/ 	.word	0x00000000


	//----- nvinfo : EIATTR_CBANK_PARAM_SIZE
	.align		4
.L_29:
        /*00c0*/ 	.byte	0x03, 0x19
        /*00c2*/ 	.short	0x0034


	//----- nvinfo : EIATTR_PARAM_CBANK
	.align		4
        /*00c4*/ 	.byte	0x04, 0x0a
        /*00c6*/ 	.short	(.L_31 - .L_30)
	.align		4
.L_30:
        /*00c8*/ 	.word	index@(.nv.constant0._Z12Solve_KernelPfS_S_S_S_iii)
        /*00cc*/ 	.short	0x0380
        /*00ce*/ 	.short	0x0034


	//----- nvinfo : EIATTR_SW_WAR
	.align		4
.L_31:
        /*00d0*/ 	.byte	0x04, 0x36
        /*00d2*/ 	.short	(.L_33 - .L_32)
.L_32:
        /*00d4*/ 	.word	0x00000008
.L_33:


//--------------------- .nv.callgraph             --------------------------
	.section	.nv.callgraph,"",@"SHT_CUDA_CALLGRAPH"
	.align	4
	.sectionentsize	8
	.align		4
        /*0000*/ 	.word	0x00000000
	.align		4
        /*0004*/ 	.word	0xffffffff
	.align		4
        /*0008*/ 	.word	0x00000000
	.align		4
        /*000c*/ 	.word	0xfffffffe
	.align		4
        /*0010*/ 	.word	0x00000000
	.align		4
        /*0014*/ 	.word	0xfffffffd
	.align		4
        /*0018*/ 	.word	0x00000000
	.align		4
        /*001c*/ 	.word	0xfffffffc


//--------------------- .text._Z12Solve_KernelPfS_S_S_S_iii --------------------------
	.section	.text._Z12Solve_KernelPfS_S_S_S_iii,"ax",@progbits
	.align	128
        .global         _Z12Solve_KernelPfS_S_S_S_iii
        .type           _Z12Solve_KernelPfS_S_S_S_iii,@function
        .size           _Z12Solve_KernelPfS_S_S_S_iii,(.L_x_38 - _Z12Solve_KernelPfS_S_S_S_iii)
        .other          _Z12Solve_KernelPfS_S_S_S_iii,@"STO_CUDA_ENTRY STV_DEFAULT"
_Z12Solve_KernelPfS_S_S_S_iii:
.text._Z12Solve_KernelPfS_S_S_S_iii:
[----:B------:R-:W-:Y:S01]  /*0000*/  LDC R1, c[0x0][0x37c] ;  /* 0x0000df00ff017b82 */ /* 0x000fe20000000800 */
[----:B------:R-:W0:Y:S07]  /*0010*/  S2R R3, SR_TID.X ;  /* 0x0000000000037919 */ /* 0x000e2e0000002100 */
[----:B------:R-:W0:Y:S08]  /*0020*/  S2UR UR4, SR_CTAID.X ;  /* 0x00000000000479c3 */ /* 0x000e300000002500 */
[----:B------:R-:W0:Y:S08]  /*0030*/  LDC R22, c[0x0][0x360] ;  /* 0x0000d800ff167b82 */ /* 0x000e300000000800 */
[----:B------:R-:W1:Y:S01]  /*0040*/  LDC R5, c[0x0][0x3b0] ;  /* 0x0000ec00ff057b82 */ /* 0x000e620000000800 */
[----:B0-----:R-:W-:-:S05]  /*0050*/  IMAD R22, R22, UR4, R3 ;  /* 0x0000000416167c24 */ /* 0x001fca000f8e0203 */
[----:B-1----:R-:W-:-:S13]  /*0060*/  ISETP.GE.AND P0, PT, R22, R5, PT ;  /* 0x000000051600720c */ /* 0x002fda0003f06270 */
[----:B------:R-:W-:Y:S05]  /*0070*/  @P0 EXIT ;  /* 0x000000000000094d */ /* 0x000fea0003800000 */
[----:B------:R-:W-:Y:S01]  /*0080*/  ISETP.GE.AND P0, PT, R5, 0x1, PT ;  /* 0x000000010500780c */ /* 0x000fe20003f06270 */
[----:B------:R-:W0:Y:S01]  /*0090*/  LDCU.64 UR6, c[0x0][0x358] ;  /* 0x00006b00ff0677ac */ /* 0x000e220008000a00 */
[----:B------:R-:W-:Y:S01]  /*00a0*/  I2FP.F32.S32 R0, R5 ;  /* 0x0000000500007245 */ /* 0x000fe20000201400 */
[----:B------:R-:W-:Y:S02]  /*00b0*/  HFMA2 R5, -RZ, RZ, 1.443359375, -0.2030029296875 ;  /* 0x3dc6b27fff057431 */ /* 0x000fe400000001ff */
[----:B------:R-:W-:-:S08]  /*00c0*/  HFMA2 R7, -RZ, RZ, 0, 5.9604644775390625e-08 ;  /* 0x00000001ff077431 */ /* 0x000fd000000001ff */
[----:B------:R-:W-:-:S05]  /*00d0*/  @!P0 FMUL R0, R0, 8388608 ;  /* 0x4b00000000008820 */ /* 0x000fca0000400000 */
[----:B------:R-:W-:-:S04]  /*00e0*/  IADD3 R2, PT, PT, R0, -0x3f3504f3, RZ ;  /* 0xc0cafb0d00027810 */ /* 0x000fc80007ffe0ff */
[----:B------:R-:W-:-:S04]  /*00f0*/  LOP3.LUT R3, R2, 0xff800000, RZ, 0xc0, !PT ;  /* 0xff80000002037812 */ /* 0x000fc800078ec0ff */
[-C--:B------:R-:W-:Y:S02]  /*0100*/  IADD3 R2, PT, PT, R0, -R3.reuse, RZ ;  /* 0x8000000300027210 */ /* 0x080fe40007ffe0ff */
[----:B------:R-:W-:-:S03]  /*0110*/  I2FP.F32.S32 R3, R3 ;  /* 0x0000000300037245 */ /* 0x000fc60000201400 */
[----:B------:R-:W-:Y:S01]  /*0120*/  FADD R4, R2, -1 ;  /* 0xbf80000002047421 */ /* 0x000fe20000000000 */
[----:B------:R-:W-:Y:S02]  /*0130*/  FSEL R2, RZ, -23, P0 ;  /* 0xc1b80000ff027808 */ /* 0x000fe40000000000 */
[----:B------:R-:W-:Y:S01]  /*0140*/  ISETP.GT.U32.AND P0, PT, R0, 0x7f7fffff, PT ;  /* 0x7f7fffff0000780c */ /* 0x000fe20003f04070 */
[C---:B------:R-:W-:Y:S02]  /*0150*/  FFMA R5, R4.reuse, R5, -0.16845393180847167969 ;  /* 0xbe2c7f3004057423 */ /* 0x040fe40000000005 */
[----:B------:R-:W-:Y:S01]  /*0160*/  FFMA R2, R3, 1.1920928955078125e-07, R2 ;  /* 0x3400000003027823 */ /* 0x000fe20000000002 */
[----:B------:R-:W-:Y:S01]  /*0170*/  MOV R3, 0x7f800000 ;  /* 0x7f80000000037802 */ /* 0x000fe20000000f00 */
[----:B------:R-:W-:-:S04]  /*0180*/  FFMA R5, R4, R5, 0.1716887056827545166 ;  /* 0x3e2fcf2a04057423 */ /* 0x000fc80000000005 */
[----:B------:R-:W-:-:S04]  /*0190*/  FFMA R5, R4, R5, -0.17900948226451873779 ;  /* 0xbe374e4304057423 */ /* 0x000fc80000000005 */
[----:B------:R-:W-:-:S04]  /*01a0*/  FFMA R5, R4, R5, 0.20512372255325317383 ;  /* 0x3e520bf404057423 */ /* 0x000fc80000000005 */
[----:B------:R-:W-:-:S04]  /*01b0*/  FFMA R5, R4, R5, -0.24046532809734344482 ;  /* 0xbe763c8b04057423 */ /* 0x000fc80000000005 */
[----:B------:R-:W-:-:S04]  /*01c0*/  FFMA R5, R4, R5, 0.28857114911079406738 ;  /* 0x3e93bf9904057423 */ /* 0x000fc80000000005 */
[----:B------:R-:W-:-:S04]  /*01d0*/  FFMA R5, R4, R5, -0.36067417263984680176 ;  /* 0xbeb8aa4904057423 */ /* 0x000fc80000000005 */
[----:B------:R-:W-:-:S04]  /*01e0*/  FFMA R5, R4, R5, 0.48089820146560668945 ;  /* 0x3ef6384a04057423 */ /* 0x000fc80000000005 */
[----:B------:R-:W-:-:S04]  /*01f0*/  FFMA R5, R4, R5, -0.72134751081466674805 ;  /* 0xbf38aa3b04057423 */ /* 0x000fc80000000005 */
[----:B------:R-:W-:-:S04]  /*0200*/  FMUL R5, R4, R5 ;  /* 0x0000000504057220 */ /* 0x000fc80000400000 */
[----:B------:R-:W-:-:S04]  /*0210*/  FMUL R5, R4, R5 ;  /* 0x0000000504057220 */ /* 0x000fc80000400000 */
[----:B------:R-:W-:-:S04]  /*0220*/  FFMA R5, R4, 1.4426950216293334961, R5 ;  /* 0x3fb8aa3b04057823 */ /* 0x000fc80000000005 */
[----:B------:R-:W-:Y:S01]  /*0230*/  FADD R2, R2, R5 ;  /* 0x0000000502027221 */ /* 0x000fe20000000000 */
[C---:B------:R-:W-:Y:S01]  /*0240*/  @P0 FFMA R2, R0.reuse, R3, +INF ;  /* 0x7f80000000020423 */ /* 0x040fe20000000003 */
[----:B------:R-:W-:-:S03]  /*0250*/  FSETP.NEU.AND P0, PT, R0, RZ, PT ;  /* 0x000000ff0000720b */ /* 0x000fc60003f0d000 */
[----:B------:R-:W-:-:S05]  /*0260*/  FADD R2, R2, -1 ;  /* 0xbf80000002027421 */ /* 0x000fca0000000000 */
[----:B------:R-:W-:-:S04]  /*0270*/  FSEL R8, R2, -INF , P0 ;  /* 0xff80000002087808 */ /* 0x000fc80000000000 */
[----:B------:R-:W-:-:S13]  /*0280*/  FSETP.GT.AND P0, PT, R8, RZ, PT ;  /* 0x000000ff0800720b */ /* 0x000fda0003f04000 */
[----:B0-----:R-:W-:Y:S05]  /*0290*/  @!P0 BRA `(.L_x_0) ;  /* 0x0000000800ac8947 */ /* 0x001fea0003800000 */
[----:B------:R-:W0:Y:S01]  /*02a0*/  LDC.64 R14, c[0x0][0x380] ;  /* 0x0000e000ff0e7b82 */ /* 0x000e220000000a00 */
[----:B------:R-:W-:Y:S01]  /*02b0*/  MOV R0, 0x1 ;  /* 0x0000000100007802 */ /* 0x000fe20000000f00 */
[----:B------:R-:W1:Y:S01]  /*02c0*/  LDCU UR5, c[0x0][0x3b0] ;  /* 0x00007600ff0577ac */ /* 0x000e620008000800 */
[----:B------:R-:W-:Y:S01]  /*02d0*/  MOV R7, 0x1 ;  /* 0x0000000100077802 */ /* 0x000fe20000000f00 */
[----:B------:R-:W-:-:S04]  /*02e0*/  UMOV UR4, URZ ;  /* 0x000000ff00047c82 */ /* 0x000fc80008000000 */
[----:B------:R-:W2:Y:S08]  /*02f0*/  LDC.64 R16, c[0x0][0x388] ;  /* 0x0000e200ff107b82 */ /* 0x000eb00000000a00 */
[----:B------:R-:W3:Y:S08]  /*0300*/  LDC.64 R18, c[0x0][0x398] ;  /* 0x0000e600ff127b82 */ /* 0x000ef00000000a00 */
[----:B------:R-:W4:Y:S01]  /*0310*/  LDC.64 R10, c[0x0][0x390] ;  /* 0x0000e400ff0a7b82 */ /* 0x000f220000000a00 */
[----:B0-----:R-:W-:-:S07]  /*0320*/  IMAD.WIDE R14, R22, 0x4, R14 ;  /* 0x00000004160e7825 */ /* 0x001fce00078e020e */
[----:B------:R-:W0:Y:S01]  /*0330*/  LDC.64 R12, c[0x0][0x398] ;  /* 0x0000e600ff0c7b82 */ /* 0x000e220000000a00 */
[----:B--2---:R-:W-:-:S04]  /*0340*/  IMAD.WIDE R16, R22, 0x4, R16 ;  /* 0x0000000416107825 */ /* 0x004fc800078e0210 */
[----:B-1-3--:R-:W-:-:S07]  /*0350*/  IMAD.WIDE R18, R22, 0x4, R18 ;  /* 0x0000000416127825 */ /* 0x00afce00078e0212 */
.L_x_17:
[----:B------:R-:W-:Y:S01]  /*0360*/  LOP3.LUT P0, RZ, R0, 0xff, RZ, 0xc0, !PT ;  /* 0x000000ff00ff7812 */ /* 0x000fe2000780c0ff */
[----:B------:R-:W-:Y:S01]  /*0370*/  BSSY.RECONVERGENT B0, `(.L_x_1) ;  /* 0x0000092000007945 */ /* 0x000fe20003800200 */
[----:B------:R-:W-:-:S11]  /*0380*/  PRMT R0, RZ, 0x7610, R0 ;  /* 0x00007610ff007816 */ /* 0x000fd60000000000 */
[----:B-1----:R-:W-:Y:S05]  /*0390*/  @!P0 BRA `(.L_x_2) ;  /* 0x00000008003c8947 */ /* 0x002fea0003800000 */
[----:B------:R-:W-:Y:S01]  /*03a0*/  ISETP.GE.AND P0, PT, R22, R7, PT ;  /* 0x000000071600720c */ /* 0x000fe20003f06270 */
[----:B------:R-:W-:Y:S01]  /*03b0*/  BSSY.RECONVERGENT B1, `(.L_x_3) ;  /* 0x000003b000017945 */ /* 0x000fe20003800200 */
[----:B------:R-:W-:Y:S02]  /*03c0*/  MOV R6, RZ ;  /* 0x000000ff00067202 */ /* 0x000fe40000000f00 */
[----:B------:R-:W-:-:S09]  /*03d0*/  CS2R R4, SRZ ;  /* 0x0000000000047805 */ /* 0x000fd2000001ff00 */
[----:B------:R-:W-:Y:S05]  /*03e0*/  @!P0 BRA `(.L_x_4) ;  /* 0x0000000000dc8947 */ /* 0x000fea0003800000 */
[----:B------:R-:W1:Y:S01]  /*03f0*/  LDC.64 R2, c[0x0][0x388] ;  /* 0x0000e200ff027b82 */ /* 0x000e620000000a00 */
[----:B------:R-:W-:-:S04]  /*0400*/  SHF.L.U32 R5, R7, 0x1, RZ ;  /* 0x0000000107057819 */ /* 0x000fc800000006ff */
[----:B------:R-:W-:-:S13]  /*0410*/  ISETP.GE.AND P0, PT, R22, R5, PT ;  /* 0x000000051600720c */ /* 0x000fda0003f06270 */
[----:B------:R-:W-:Y:S05]  /*0420*/  @P0 BRA `(.L_x_5) ;  /* 0x0000000000600947 */ /* 0x000fea0003800000 */
[----:B------:R-:W-:Y:S01]  /*0430*/  IADD3 R5, PT, PT, R22, -R7, RZ ;  /* 0x8000000716057210 */ /* 0x000fe20007ffe0ff */
[----:B------:R-:W2:Y:S04]  /*0440*/  LDG.E R0, desc[UR6][R14.64] ;  /* 0x000000060e007981 */ /* 0x000ea8000c1e1900 */
[----:B-1----:R-:W-:-:S06]  /*0450*/  IMAD.WIDE R2, R5, 0x4, R2 ;  /* 0x0000000405027825 */ /* 0x002fcc00078e0202 */
[----:B------:R-:W3:Y:S01]  /*0460*/  LDG.E R3, desc[UR6][R2.64] ;  /* 0x0000000602037981 */ /* 0x000ee2000c1e1900 */
[----:B------:R-:W-:Y:S01]  /*0470*/  BSSY.RECONVERGENT B2, `(.L_x_6) ;  /* 0x000000c000027945 */ /* 0x000fe20003800200 */
[----:B---3--:R-:W1:Y:S08]  /*0480*/  MUFU.RCP R4, R3 ;  /* 0x0000000300047308 */ /* 0x008e700000001000 */
[----:B--2---:R-:W2:Y:S01]  /*0490*/  FCHK P0, R0, R3 ;  /* 0x0000000300007302 */ /* 0x004ea20000000000 */
[----:B-1----:R-:W-:-:S04]  /*04a0*/  FFMA R9, -R3, R4, 1 ;  /* 0x3f80000003097423 */ /* 0x002fc80000000104 */
[----:B------:R-:W-:-:S04]  /*04b0*/  FFMA R9, R4, R9, R4 ;  /* 0x0000000904097223 */ /* 0x000fc80000000004 */
[----:B------:R-:W-:-:S04]  /*04c0*/  FFMA R4, R0, R9, RZ ;  /* 0x0000000900047223 */ /* 0x000fc800000000ff */
[----:B------:R-:W-:-:S04]  /*04d0*/  FFMA R20, -R3, R4, R0 ;  /* 0x0000000403147223 */ /* 0x000fc80000000100 */
[----:B------:R-:W-:Y:S01]  /*04e0*/  FFMA R4, R9, R20, R4 ;  /* 0x0000001409047223 */ /* 0x000fe20000000004 */
[----:B--2---:R-:W-:Y:S06]  /*04f0*/  @!P0 BRA `(.L_x_7) ;  /* 0x00000000000c8947 */ /* 0x004fec0003800000 */
[----:B------:R-:W-:-:S07]  /*0500*/  MOV R24, 0x520 ;  /* 0x0000052000187802 */ /* 0x000fce0000000f00 */
[----:B0---4-:R-:W-:Y:S05]  /*0510*/  CALL.REL.NOINC `($__internal_0_$__cuda_sm3x_div_rn_noftz_f32_slowpath) ;  /* 0x0000001000087944 */ /* 0x011fea0003c00000 */
[----:B------:R-:W-:-:S07]  /*0520*/  MOV R4, R0 ;  /* 0x0000000000047202 */ /* 0x000fce0000000f00 */
.L_x_7:
[----:B------:R-:W-:Y:S05]  /*0530*/  BSYNC.RECONVERGENT B2 ;  /* 0x0000000000027941 */ /* 0x000fea0003800200 */
.L_x_6:
[----:B----4-:R-:W-:-:S04]  /*0540*/  IMAD.WIDE R2, R5, 0x4, R10 ;  /* 0x0000000405027825 */ /* 0x010fc800078e020a */
[----:B0-----:R-:W-:Y:S02]  /*0550*/  IMAD.WIDE R20, R5, 0x4, R12 ;  /* 0x0000000405147825 */ /* 0x001fe400078e020c */
[----:B------:R-:W2:Y:S04]  /*0560*/  LDG.E R3, desc[UR6][R2.64] ;  /* 0x0000000602037981 */ /* 0x000ea8000c1e1900 */
[----:B------:R-:W3:Y:S01]  /*0570*/  LDG.E R21, desc[UR6][R20.64] ;  /* 0x0000000614157981 */ /* 0x000ee2000c1e1900 */
[-C--:B--2---:R-:W-:Y:S01]  /*0580*/  FMUL R5, R3, R4.reuse ;  /* 0x0000000403057220 */ /* 0x084fe20000400000 */
[----:B---3--:R-:W-:Y:S01]  /*0590*/  FMUL R4, R21, R4 ;  /* 0x0000000415047220 */ /* 0x008fe20000400000 */
[----:B------:R-:W-:Y:S06]  /*05a0*/  BRA `(.L_x_4) ;  /* 0x00000000006c7947 */ /* 0x000fec0003800000 */
.L_x_5:
[----:B------:R-:W-:Y:S01]  /*05b0*/  IMAD.IADD R5, R22, 0x1, -R7 ;  /* 0x0000000116057824 */ /* 0x000fe200078e0a07 */
[----:B------:R-:W2:Y:S03]  /*05c0*/  LDG.E R0, desc[UR6][R14.64] ;  /* 0x000000060e007981 */ /* 0x000ea6000c1e1900 */
        /* <DEDUP_REMOVED lines=14> */
.L_x_9:
[----:B------:R-:W-:Y:S05]  /*06b0*/  BSYNC.RECONVERGENT B2 ;  /* 0x0000000000027941 */ /* 0x000fea0003800200 */
.L_x_8:
[----:B------:R-:W1:Y:S01]  /*06c0*/  LDC.64 R20, c[0x0][0x380] ;  /* 0x0000e000ff147b82 */ /* 0x000e620000000a00 */
[----:B----4-:R-:W-:-:S04]  /*06d0*/  IMAD.WIDE R24, R5, 0x4, R10 ;  /* 0x0000000405187825 */ /* 0x010fc800078e020a */
[C---:B0-----:R-:W-:Y:S02]  /*06e0*/  IMAD.WIDE R2, R5.reuse, 0x4, R12 ;  /* 0x0000000405027825 */ /* 0x041fe400078e020c */
[----:B------:R-:W2:Y:S04]  /*06f0*/  LDG.E R25, desc[UR6][R24.64] ;  /* 0x0000000618197981 */ /* 0x000ea8000c1e1900 */
[----:B------:R-:W3:Y:S01]  /*0700*/  LDG.E R3, desc[UR6][R2.64] ;  /* 0x0000000602037981 */ /* 0x000ee2000c1e1900 */
[----:B-1----:R-:W-:-:S06]  /*0710*/  IMAD.WIDE R20, R5, 0x4, R20 ;  /* 0x0000000405147825 */ /* 0x002fcc00078e0214 */
[----:B------:R-:W4:Y:S01]  /*0720*/  LDG.E R21, desc[UR6][R20.64] ;  /* 0x0000000614157981 */ /* 0x000f22000c1e1900 */
[-C--:B--2---:R-:W-:Y:S01]  /*0730*/  FMUL R5, R25, R6.reuse ;  /* 0x0000000619057220 */ /* 0x084fe20000400000 */
[-C--:B---3--:R-:W-:Y:S01]  /*0740*/  FMUL R4, R3, R6.reuse ;  /* 0x0000000603047220 */ /* 0x088fe20000400000 */
[----:B----4-:R-:W-:-:S07]  /*0750*/  FMUL R6, R21, -R6 ;  /* 0x8000000615067220 */ /* 0x010fce0000400000 */
.L_x_4:
[----:B------:R-:W-:Y:S05]  /*0760*/  BSYNC.RECONVERGENT B1 ;  /* 0x0000000000017941 */ /* 0x000fea0003800200 */
.L_x_3:
[----:B------:R-:W1:Y:S01]  /*0770*/  LDC R21, c[0x0][0x3ac] ;  /* 0x0000eb00ff157b82 */ /* 0x000e620000000800 */
[----:B------:R-:W-:Y:S01]  /*0780*/  IADD3 R2, PT, PT, R22, R7, RZ ;  /* 0x0000000716027210 */ /* 0x000fe20007ffe0ff */
[----:B------:R-:W-:Y:S01]  /*0790*/  BSSY.RECONVERGENT B1, `(.L_x_10) ;  /* 0x000003d000017945 */ /* 0x000fe20003800200 */
[----:B------:R-:W-:Y:S01]  /*07a0*/  HFMA2 R20, -RZ, RZ, 0, 0 ;  /* 0x00000000ff147431 */ /* 0x000fe200000001ff */
[----:B------:R-:W-:Y:S01]  /*07b0*/  MOV R9, RZ ;  /* 0x000000ff00097202 */ /* 0x000fe20000000f00 */
[----:B------:R-:W-:Y:S01]  /*07c0*/  HFMA2 R3, -RZ, RZ, 0, 0 ;  /* 0x00000000ff037431 */ /* 0x000fe200000001ff */
[----:B-1----:R-:W-:-:S13]  /*07d0*/  ISETP.GE.AND P0, PT, R2, R21, PT ;  /* 0x000000150200720c */ /* 0x002fda0003f06270 */
[----:B------:R-:W-:Y:S05]  /*07e0*/  @P0 BRA `(.L_x_11) ;  /* 0x0000000000dc0947 */ /* 0x000fea0003800000 */
[----:B------:R-:W1:Y:S01]  /*07f0*/  LDC.64 R24, c[0x0][0x390] ;  /* 0x0000e400ff187b82 */ /* 0x000e620000000a00 */
[----:B------:R-:W-:-:S04]  /*0800*/  IADD3 R0, PT, PT, R7, R2, RZ ;  /* 0x0000000207007210 */ /* 0x000fc80007ffe0ff */
[----:B------:R-:W-:-:S13]  /*0810*/  ISETP.GE.AND P0, PT, R0, R21, PT ;  /* 0x000000150000720c */ /* 0x000fda0003f06270 */
[----:B------:R-:W-:Y:S05]  /*0820*/  @!P0 BRA `(.L_x_12) ;  /* 0x0000000000608947 */ /* 0x000fea0003800000 */
[----:B------:R-:W-:-:S05]  /*0830*/  IMAD.WIDE R26, R7, 0x4, R16 ;  /* 0x00000004071a7825 */ /* 0x000fca00078e0210 */
[----:B------:R-:W2:Y:S01]  /*0840*/  LDG.E R3, desc[UR6][R26.64] ;  /* 0x000000061a037981 */ /* 0x000ea2000c1e1900 */
[----:B-1----:R-:W-:-:S05]  /*0850*/  IMAD.WIDE R24, R22, 0x4, R24 ;  /* 0x0000000416187825 */ /* 0x002fca00078e0218 */
[----:B------:R-:W3:Y:S01]  /*0860*/  LDG.E R0, desc[UR6][R24.64] ;  /* 0x0000000618007981 */ /* 0x000ee2000c1e1900 */
[----:B------:R-:W-:Y:S01]  /*0870*/  BSSY.RECONVERGENT B2, `(.L_x_13) ;  /* 0x000000c000027945 */ /* 0x000fe20003800200 */
[----:B--2---:R-:W1:Y:S08]  /*0880*/  MUFU.RCP R28, R3 ;  /* 0x00000003001c7308 */ /* 0x004e700000001000 */
[----:B---3--:R-:W2:Y:S01]  /*0890*/  FCHK P0, R0, R3 ;  /* 0x0000000300007302 */ /* 0x008ea20000000000 */
        /* <DEDUP_REMOVED lines=9> */
.L_x_14:
[----:B------:R-:W-:Y:S05]  /*0930*/  BSYNC.RECONVERGENT B2 ;  /* 0x0000000000027941 */ /* 0x000fea0003800200 */
.L_x_13:
[----:B------:R-:W-:-:S04]  /*0940*/  IMAD.WIDE R26, R7, 0x4, R14 ;  /* 0x00000004071a7825 */ /* 0x000fc800078e020e */
[----:B------:R-:W-:Y:S02]  /*0950*/  IMAD.WIDE R24, R7, 0x4, R18 ;  /* 0x0000000407187825 */ /* 0x000fe400078e0212 */
[----:B------:R-:W2:Y:S04]  /*0960*/  LDG.E R26, desc[UR6][R26.64] ;  /* 0x000000061a1a7981 */ /* 0x000ea8000c1e1900 */
[----:B------:R-:W3:Y:S01]  /*0970*/  LDG.E R24, desc[UR6][R24.64] ;  /* 0x0000000618187981 */ /* 0x000ee2000c1e1900 */
[-C--:B--2---:R-:W-:Y:S01]  /*0980*/  FMUL R9, R26, R21.reuse ;  /* 0x000000151a097220 */ /* 0x084fe20000400000 */
[----:B---3--:R-:W-:Y:S01]  /*0990*/  FMUL R3, R24, R21 ;  /* 0x0000001518037220 */ /* 0x008fe20000400000 */
[----:B------:R-:W-:Y:S06]  /*09a0*/  BRA `(.L_x_11) ;  /* 0x00000000006c7947 */ /* 0x000fec0003800000 */
.L_x_12:
        /* <DEDUP_REMOVED lines=13> */
[----:B------:R-:W-:Y:S02]  /*0a80*/  MOV R3, R9 ;  /* 0x0000000900037202 */ /* 0x000fe40000000f00 */
[----:B------:R-:W-:-:S07]  /*0a90*/  MOV R24, 0xab0 ;  /* 0x00000ab000187802 */ /* 0x000fce0000000f00 */
[----:B0---4-:R-:W-:Y:S05]  /*0aa0*/  CALL.REL.NOINC `($__internal_0_$__cuda_sm3x_div_rn_noftz_f32_slowpath) ;  /* 0x0000000800a47944 */ /* 0x011fea0003c00000 */
[----:B------:R-:W-:-:S07]  /*0ab0*/  IMAD.MOV.U32 R3, RZ, RZ, R0 ;  /* 0x000000ffff037224 */ /* 0x000fce00078e0000 */
.L_x_16:
[----:B------:R-:W-:Y:S05]  /*0ac0*/  BSYNC.RECONVERGENT B2 ;  /* 0x0000000000027941 */ /* 0x000fea0003800200 */
.L_x_15:
[----:B------:R-:W-:-:S04]  /*0ad0*/  IMAD.WIDE R28, R7, 0x4, R20 ;  /* 0x00000004071c7825 */ /* 0x000fc800078e0214 */
[C---:B------:R-:W-:Y:S02]  /*0ae0*/  IMAD.WIDE R24, R7.reuse, 0x4, R14 ;  /* 0x0000000407187825 */ /* 0x040fe400078e020e */
[----:B------:R-:W2:Y:S02]  /*0af0*/  LDG.E R28, desc[UR6][R28.64] ;  /* 0x000000061c1c7981 */ /* 0x000ea4000c1e1900 */
[----:B------:R-:W-:Y:S02]  /*0b00*/  IMAD.WIDE R26, R7, 0x4, R18 ;  /* 0x00000004071a7825 */ /* 0x000fe400078e0212 */
[----:B------:R-:W3:Y:S04]  /*0b10*/  LDG.E R24, desc[UR6][R24.64] ;  /* 0x0000000618187981 */ /* 0x000ee8000c1e1900 */
[----:B------:R-:W5:Y:S01]  /*0b20*/  LDG.E R26, desc[UR6][R26.64] ;  /* 0x000000061a1a7981 */ /* 0x000f62000c1e1900 */
[-C--:B--2---:R-:W-:Y:S01]  /*0b30*/  FMUL R20, R28, -R3.reuse ;  /* 0x800000031c147220 */ /* 0x084fe20000400000 */
[-C--:B---3--:R-:W-:Y:S01]  /*0b40*/  FMUL R9, R24, R3.reuse ;  /* 0x0000000318097220 */ /* 0x088fe20000400000 */
[----:B-----5:R-:W-:-:S07]  /*0b50*/  FMUL R3, R26, R3 ;  /* 0x000000031a037220 */ /* 0x020fce0000400000 */
.L_x_11:
[----:B------:R-:W-:Y:S05]  /*0b60*/  BSYNC.RECONVERGENT B1 ;  /* 0x0000000000017941 */ /* 0x000fea0003800200 */
.L_x_10:
[----:B------:R-:W2:Y:S04]  /*0b70*/  LDG.E R24, desc[UR6][R16.64] ;  /* 0x0000000610187981 */ /* 0x000ea8000c1e1900 */
[----:B------:R-:W3:Y:S01]  /*0b80*/  LDG.E R21, desc[UR6][R18.64] ;  /* 0x0000000612157981 */ /* 0x000ee2000c1e1900 */
[----:B------:R-:W-:Y:S01]  /*0b90*/  ISETP.GE.AND P0, PT, R2, UR5, PT ;  /* 0x0000000502007c0c */ /* 0x000fe2000bf06270 */
[----:B------:R-:W-:-:S03]  /*0ba0*/  HFMA2 R0, -RZ, RZ, 0, 5.9604644775390625e-08 ;  /* 0x00000001ff007431 */ /* 0x000fc600000001ff */
[----:B------:R-:W-:-:S13]  /*0bb0*/  ISETP.GE.AND P0, PT, R22, R7, !P0 ;  /* 0x000000071600720c */ /* 0x000fda0004706270 */
[C---:B------:R-:W-:Y:S02]  /*0bc0*/  @!P0 IADD3 R2, PT, PT, R7.reuse, R2, RZ ;  /* 0x0000000207028210 */ /* 0x040fe40007ffe0ff */
[----:B------:R-:W-:Y:S02]  /*0bd0*/  @!P0 SHF.L.U32 R23, R7, 0x1, RZ ;  /* 0x0000000107178819 */ /* 0x000fe400000006ff */
[----:B------:R-:W-:-:S04]  /*0be0*/  @!P0 ISETP.GE.AND P1, PT, R2, UR5, PT ;  /* 0x0000000502008c0c */ /* 0x000fc8000bf26270 */
[----:B------:R-:W-:-:S04]  /*0bf0*/  @!P0 ISETP.GE.OR P1, PT, R22, R23, !P1 ;  /* 0x000000171600820c */ /* 0x000fc80004f26670 */
[----:B------:R-:W-:-:S04]  /*0c00*/  @!P0 SEL R2, RZ, 0x1, !P1 ;  /* 0x00000001ff028807 */ /* 0x000fc80004800000 */
[----:B------:R-:W-:-:S04]  /*0c10*/  @!P0 PRMT R0, R2, 0x7610, R0 ;  /* 0x0000761002008816 */ /* 0x000fc80000000000 */
[----:B------:R-:W-:-:S04]  /*0c20*/  PRMT R2, R0, 0x9910, RZ ;  /* 0x0000991000027816 */ /* 0x000fc800000000ff */
[----:B------:R-:W-:-:S13]  /*0c30*/  ISETP.NE.AND P0, PT, R2, RZ, PT ;  /* 0x000000ff0200720c */ /* 0x000fda0003f05270 */
[----:B------:R-:W-:Y:S01]  /*0c40*/  @P0 SHF.L.U32 R7, R7, 0x1, RZ ;  /* 0x0000000107070819 */ /* 0x000fe200000006ff */
[----:B--2---:R-:W-:Y:S01]  /*0c50*/  FADD R24, R24, -R5 ;  /* 0x8000000518187221 */ /* 0x004fe20000000000 */
[----:B---3--:R-:W-:-:S03]  /*0c60*/  FADD R4, R21, -R4 ;  /* 0x8000000415047221 */ /* 0x008fc60000000000 */
[----:B------:R-:W-:Y:S01]  /*0c70*/  FADD R9, R24, -R9 ;  /* 0x8000000918097221 */ /* 0x000fe20000000000 */
[----:B------:R-:W-:-:S07]  /*0c80*/  FADD R21, R4, -R3 ;  /* 0x8000000304157221 */ /* 0x000fce0000000000 */
.L_x_2:
[----:B------:R-:W-:Y:S05]  /*0c90*/  BSYNC.RECONVERGENT B0 ;  /* 0x0000000000007941 */ /* 0x000fea0003800200 */
.L_x_1:
[----:B------:R-:W1:Y:S08]  /*0ca0*/  LDC.64 R2, c[0x0][0x390] ;  /* 0x0000e400ff027b82 */ /* 0x000e700000000a00 */
[----:B------:R-:W-:Y:S01]  /*0cb0*/  BAR.SYNC.DEFER_BLOCKING 0x0 ;  /* 0x0000000000007b1d */ /* 0x000fe20000010000 */
[----:B------:R-:W-:-:S06]  /*0cc0*/  UIADD3 UR4, UPT, UPT, UR4, 0x1, URZ ;  /* 0x0000000104047890 */ /* 0x000fcc000fffe0ff */
[----:B------:R-:W-:-:S04]  /*0cd0*/  I2FP.F32.U32 R5, UR4 ;  /* 0x0000000400057c45 */ /* 0x000fc80008201000 */
[----:B------:R-:W-:Y:S01]  /*0ce0*/  FSETP.GT.AND P0, PT, R8, R5, PT ;  /* 0x000000050800720b */ /* 0x000fe20003f04000 */
[----:B-1----:R-:W-:Y:S01]  /*0cf0*/  IMAD.WIDE R2, R22, 0x4, R2 ;  /* 0x0000000416027825 */ /* 0x002fe200078e0202 */
[----:B------:R1:W-:Y:S04]  /*0d00*/  STG.E desc[UR6][R14.64], R6 ;  /* 0x000000060e007986 */ /* 0x0003e8000c101906 */
[----:B------:R1:W-:Y:S04]  /*0d10*/  STG.E desc[UR6][R16.64], R9 ;  /* 0x0000000910007986 */ /* 0x0003e8000c101906 */
[----:B------:R1:W-:Y:S04]  /*0d20*/  STG.E desc[UR6][R2.64], R20 ;  /* 0x0000001402007986 */ /* 0x0003e8000c101906 */
[----:B------:R1:W-:Y:S01]  /*0d30*/  STG.E desc[UR6][R18.64], R21 ;  /* 0x0000001512007986 */ /* 0x0003e2000c101906 */
[----:B------:R-:W-:Y:S05]  /*0d40*/  @P0 BRA `(.L_x_17) ;  /* 0xfffffff400840947 */ /* 0x000fea000383ffff */
.L_x_0:
[----:B------:R-:W2:Y:S02]  /*0d50*/  LDCU UR8, c[0x0][0x3b0] ;  /* 0x00007600ff0877ac */ /* 0x000ea40008000800 */
[----:B--2---:R-:W-:-:S04]  /*0d60*/  USHF.R.U32.HI UR4, URZ, 0x1, UR8 ;  /* 0x00000001ff047899 */ /* 0x004fc80008011608 */
[----:B------:R-:W-:-:S04]  /*0d70*/  ULOP3.LUT UR4, UR4, UR8, URZ, 0xfc, !UPT ;  /* 0x0000000804047292 */ /* 0x000fc8000f8efcff */
[----:B------:R-:W-:-:S04]  /*0d80*/  USHF.R.U32.HI UR5, URZ, 0x2, UR4 ;  /* 0x00000002ff057899 */ /* 0x000fc80008011604 */
        /* <DEDUP_REMOVED lines=8> */
[----:B------:R-:W-:-:S04]  /*0e10*/  UIADD3 UR5, UPT, UPT, UR4, -UR5, URZ ;  /* 0x8000000504057290 */ /* 0x000fc8000fffe0ff */
[----:B------:R-:W-:-:S06]  /*0e20*/  UIADD3 UR4, UPT, UPT, -UR5, UR8, URZ ;  /* 0x0000000805047290 */ /* 0x000fcc000fffe1ff */
[----:B------:R-:W-:-:S04]  /*0e30*/  ISETP.GE.U32.AND P0, PT, R22, UR4, PT ;  /* 0x0000000416007c0c */ /* 0x000fc8000bf06070 */
[----:B------:R-:W-:-:S13]  /*0e40*/  ISETP.GE.U32.OR P0, PT, R22, UR5, !P0 ;  /* 0x0000000516007c0c */ /* 0x000fda000c706470 */
[----:B------:R-:W-:Y:S05]  /*0e50*/  @P0 BRA `(.L_x_18) ;  /* 0x0000000000600947 */ /* 0x000fea0003800000 */
[----:B------:R-:W2:Y:S08]  /*0e60*/  LDC.64 R4, c[0x0][0x388] ;  /* 0x0000e200ff047b82 */ /* 0x000eb00000000a00 */
[----:B-1----:R-:W1:Y:S01]  /*0e70*/  LDC.64 R2, c[0x0][0x398] ;  /* 0x0000e600ff027b82 */ /* 0x002e620000000a00 */
[----:B--2---:R-:W-:-:S06]  /*0e80*/  IMAD.WIDE R4, R22, 0x4, R4 ;  /* 0x0000000416047825 */ /* 0x004fcc00078e0204 */
[----:B------:R-:W2:Y:S01]  /*0e90*/  LDG.E R4, desc[UR6][R4.64] ;  /* 0x0000000604047981 */ /* 0x000ea2000c1e1900 */
[----:B-1----:R-:W-:-:S06]  /*0ea0*/  IMAD.WIDE R2, R22, 0x4, R2 ;  /* 0x0000000416027825 */ /* 0x002fcc00078e0202 */
        /* <DEDUP_REMOVED lines=11> */
[----:B------:R-:W-:Y:S02]  /*0f60*/  MOV R3, R4 ;  /* 0x0000000400037202 */ /* 0x000fe40000000f00 */
[----:B------:R-:W-:-:S07]  /*0f70*/  MOV R24, 0xf90 ;  /* 0x00000f9000187802 */ /* 0x000fce0000000f00 */
[----:B0---4-:R-:W-:Y:S05]  /*0f80*/  CALL.REL.NOINC `($__internal_0_$__cuda_sm3x_div_rn_noftz_f32_slowpath) ;  /* 0x00000004006c7944 */ /* 0x011fea0003c00000 */
.L_x_20:
[----:B------:R-:W-:Y:S05]  /*0f90*/  BSYNC.RECONVERGENT B0 ;  /* 0x0000000000007941 */ /* 0x000fea0003800200 */
.L_x_19:
[----:B------:R-:W1:Y:S02]  /*0fa0*/  LDC.64 R2, c[0x0][0x3a0] ;  /* 0x0000e800ff027b82 */ /* 0x000e640000000a00 */
[----:B-1----:R-:W-:-:S05]  /*0fb0*/  IMAD.WIDE R22, R22, 0x4, R2 ;  /* 0x0000000416167825 */ /* 0x002fca00078e0202 */
[----:B------:R-:W-:Y:S01]  /*0fc0*/  STG.E desc[UR6][R22.64], R0 ;  /* 0x0000000016007986 */ /* 0x000fe2000c101906 */
[----:B------:R-:W-:Y:S05]  /*0fd0*/  EXIT ;  /* 0x000000000000794d */ /* 0x000fea0003800000 */
.L_x_18:
[----:B------:R-:W-:-:S04]  /*0fe0*/  ULEA.HI UR4, UR8, UR8, URZ, 0x1 ;  /* 0x0000000808047291 */ /* 0x000fc8000f8f08ff */
[----:B------:R-:W-:-:S06]  /*0ff0*/  USHF.R.S32.HI UR4, URZ, 0x1, UR4 ;  /* 0x00000001ff047899 */ /* 0x000fcc0008011404 */
[----:B------:R-:W-:-:S13]  /*1000*/  ISETP.GE.AND P0, PT, R22, UR4, PT ;  /* 0x0000000416007c0c */ /* 0x000fda000bf06270 */
[----:B------:R-:W-:Y:S05]  /*1010*/  @P0 BRA `(.L_x_21) ;  /* 0x0000000000a40947 */ /* 0x000fea0003800000 */
[----:B-1----:R-:W1:Y:S01]  /*1020*/  LDC.64 R2, c[0x0][0x388] ;  /* 0x0000e200ff027b82 */ /* 0x002e620000000a00 */
[----:B------:R-:W-:-:S07]  /*1030*/  IADD3 R15, PT, PT, R22, R7, RZ ;  /* 0x00000007160f7210 */ /* 0x000fce0007ffe0ff */
[----:B------:R-:W4:Y:S08]  /*1040*/  LDC.64 R4, c[0x0][0x390] ;  /* 0x0000e400ff047b82 */ /* 0x000f300000000a00 */
[----:B0-----:R-:W0:Y:S01]  /*1050*/  LDC.64 R12, c[0x0][0x380] ;  /* 0x0000e000ff0c7b82 */ /* 0x001e220000000a00 */
[----:B-1----:R-:W-:-:S04]  /*1060*/  IMAD.WIDE R8, R22, 0x4, R2 ;  /* 0x0000000416087825 */ /* 0x002fc800078e0202 */
[----:B----4-:R-:W-:-:S04]  /*1070*/  IMAD.WIDE R10, R22, 0x4, R4 ;  /* 0x00000004160a7825 */ /* 0x010fc800078e0204 */
[----:B0-----:R-:W-:Y:S02]  /*1080*/  IMAD.WIDE R2, R15, 0x4, R12 ;  /* 0x000000040f027825 */ /* 0x001fe400078e020c */
[----:B------:R-:W2:Y:S01]  /*1090*/  LDG.E R10, desc[UR6][R10.64] ;  /* 0x000000060a0a7981 */ /* 0x000ea2000c1e1900 */
[----:B------:R-:W0:Y:S01]  /*10a0*/  LDC.64 R12, c[0x0][0x398] ;  /* 0x0000e600ff0c7b82 */ /* 0x000e220000000a00 */
[----:B------:R-:W-:Y:S02]  /*10b0*/  IMAD.WIDE R4, R7, 0x4, R8 ;  /* 0x0000000407047825 */ /* 0x000fe400078e0208 */
[----:B------:R-:W2:Y:S04]  /*10c0*/  LDG.E R3, desc[UR6][R2.64] ;  /* 0x0000000602037981 */ /* 0x000ea8000c1e1900 */
[----:B------:R-:W3:Y:S04]  /*10d0*/  LDG.E R8, desc[UR6][R8.64] ;  /* 0x0000000608087981 */ /* 0x000ee8000c1e1900 */
[----:B------:R-:W3:Y:S01]  /*10e0*/  LDG.E R14, desc[UR6][R4.64] ;  /* 0x00000006040e7981 */ /* 0x000ee2000c1e1900 */
[----:B0-----:R-:W-:-:S04]  /*10f0*/  IMAD.WIDE R12, R22, 0x4, R12 ;  /* 0x00000004160c7825 */ /* 0x001fc800078e020c */
[----:B--2---:R-:W-:-:S04]  /*1100*/  FMUL R15, R10, R3 ;  /* 0x000000030a0f7220 */ /* 0x004fc80000400000 */
[----:B---3--:R-:W-:-:S05]  /*1110*/  FFMA R15, R8, R14, -R15 ;  /* 0x0000000e080f7223 */ /* 0x008fca000000080f */
[----:B------:R-:W-:-:S13]  /*1120*/  FSETP.NEU.AND P0, PT, R15, RZ, PT ;  /* 0x000000ff0f00720b */ /* 0x000fda0003f0d000 */
[----:B------:R-:W-:Y:S05]  /*1130*/  @!P0 EXIT ;  /* 0x000000000000894d */ /* 0x000fea0003800000 */
[----:B------:R-:W-:Y:S01]  /*1140*/  IMAD.WIDE R2, R7, 0x4, R12 ;  /* 0x0000000407027825 */ /* 0x000fe200078e020c */
[----:B------:R-:W2:Y:S01]  /*1150*/  LDG.E R0, desc[UR6][R12.64] ;  /* 0x000000060c007981 */ /* 0x000ea2000c1e1900 */
[----:B------:R-:W0:Y:S01]  /*1160*/  MUFU.RCP R6, R15 ;  /* 0x0000000f00067308 */ /* 0x000e220000001000 */
[----:B------:R-:W1:Y:S03]  /*1170*/  LDC.64 R4, c[0x0][0x3a0] ;  /* 0x0000e800ff047b82 */ /* 0x000e660000000a00 */
[----:B------:R-:W3:Y:S01]  /*1180*/  LDG.E R3, desc[UR6][R2.64] ;  /* 0x0000000602037981 */ /* 0x000ee2000c1e1900 */
[----:B0-----:R-:W-:-:S04]  /*1190*/  FFMA R9, -R15, R6, 1 ;  /* 0x3f8000000f097423 */ /* 0x001fc80000000106 */
[----:B------:R-:W-:Y:S01]  /*11a0*/  FFMA R9, R6, R9, R6 ;  /* 0x0000000906097223 */ /* 0x000fe20000000006 */
[----:B------:R-:W-:Y:S01]  /*11b0*/  BSSY.RECONVERGENT B0, `(.L_x_22) ;  /* 0x000000d000007945 */ /* 0x000fe20003800200 */
[----:B-1----:R-:W-:-:S04]  /*11c0*/  IMAD.WIDE R4, R22, 0x4, R4 ;  /* 0x0000000416047825 */ /* 0x002fc800078e0204 */
[----:B---3--:R-:W-:-:S04]  /*11d0*/  FMUL R7, R10, R3 ;  /* 0x000000030a077220 */ /* 0x008fc80000400000 */
[----:B--2---:R-:W-:-:S04]  /*11e0*/  FFMA R0, R14, R0, -R7 ;  /* 0x000000000e007223 */ /* 0x004fc80000000807 */
[----:B------:R-:W0:Y:S01]  /*11f0*/  FCHK P0, R0, R15 ;  /* 0x0000000f00007302 */ /* 0x000e220000000000 */
[----:B------:R-:W-:-:S04]  /*1200*/  FFMA R6, R0, R9, RZ ;  /* 0x0000000900067223 */ /* 0x000fc800000000ff */
[----:B------:R-:W-:-:S04]  /*1210*/  FFMA R7, -R15, R6, R0 ;  /* 0x000000060f077223 */ /* 0x000fc80000000100 */
[----:B------:R-:W-:Y:S01]  /*1220*/  FFMA R7, R9, R7, R6 ;  /* 0x0000000709077223 */ /* 0x000fe20000000006 */
[----:B0-----:R-:W-:Y:S06]  /*1230*/  @!P0 BRA `(.L_x_23) ;  /* 0x0000000000108947 */ /* 0x001fec0003800000 */
[----:B------:R-:W-:Y:S02]  /*1240*/  MOV R3, R15 ;  /* 0x0000000f00037202 */ /* 0x000fe40000000f00 */
[----:B------:R-:W-:-:S07]  /*1250*/  MOV R24, 0x1270 ;  /* 0x0000127000187802 */ /* 0x000fce0000000f00 */
[----:B------:R-:W-:Y:S05]  /*1260*/  CALL.REL.NOINC `($__internal_0_$__cuda_sm3x_div_rn_noftz_f32_slowpath) ;  /* 0x0000000000b47944 */ /* 0x000fea0003c00000 */
[----:B------:R-:W-:-:S07]  /*1270*/  IMAD.MOV.U32 R7, RZ, RZ, R0 ;  /* 0x000000ffff077224 */ /* 0x000fce00078e0000 */
.L_x_23:
[----:B------:R-:W-:Y:S05]  /*1280*/  BSYNC.RECONVERGENT B0 ;  /* 0x0000000000007941 */ /* 0x000fea0003800200 */
.L_x_22:
[----:B------:R-:W-:Y:S01]  /*1290*/  STG.E desc[UR6][R4.64], R7 ;  /* 0x0000000704007986 */ /* 0x000fe2000c101906 */
[----:B------:R-:W-:Y:S05]  /*12a0*/  EXIT ;  /* 0x000000000000794d */ /* 0x000fea0003800000 */
.L_x_21:
[----:B-1----:R-:W1:Y:S01]  /*12b0*/  LDC.64 R2, c[0x0][0x388] ;  /* 0x0000e200ff027b82 */ /* 0x002e620000000a00 */
[----:B------:R-:W-:-:S07]  /*12c0*/  IADD3 R15, PT, PT, R22, -R7, RZ ;  /* 0x80000007160f7210 */ /* 0x000fce0007ffe0ff */
[----:B------:R-:W2:Y:S08]  /*12d0*/  LDC.64 R4, c[0x0][0x390] ;  /* 0x0000e400ff047b82 */ /* 0x000eb00000000a00 */
[----:B------:R-:W0:Y:S01]  /*12e0*/  LDC.64 R8, c[0x0][0x380] ;  /* 0x0000e000ff087b82 */ /* 0x000e220000000a00 */
[----:B-1----:R-:W-:-:S07]  /*12f0*/  IMAD.WIDE R2, R15, 0x4, R2 ;  /* 0x000000040f027825 */ /* 0x002fce00078e0202 */
[----:B----4-:R-:W1:Y:S01]  /*1300*/  LDC.64 R10, c[0x0][0x398] ;  /* 0x0000e600ff0a7b82 */ /* 0x010e620000000a00 */
[----:B------:R-:W3:Y:S01]  /*1310*/  LDG.E R14, desc[UR6][R2.64] ;  /* 0x00000006020e7981 */ /* 0x000ee2000c1e1900 */
[----:B--2---:R-:W-:-:S06]  /*1320*/  IMAD.WIDE R4, R15, 0x4, R4 ;  /* 0x000000040f047825 */ /* 0x004fcc00078e0204 */
[----:B------:R-:W2:Y:S01]  /*1330*/  LDG.E R4, desc[UR6][R4.64] ;  /* 0x0000000604047981 */ /* 0x000ea2000c1e1900 */
[----:B0-----:R-:W-:-:S04]  /*1340*/  IMAD.WIDE R12, R22, 0x4, R8 ;  /* 0x00000004160c7825 */ /* 0x001fc800078e0208 */
[----:B------:R-:W-:Y:S02]  /*1350*/  IMAD.WIDE R8, R7, 0x4, R2 ;  /* 0x0000000407087825 */ /* 0x000fe400078e0202 */
[----:B------:R-:W2:Y:S04]  /*1360*/  LDG.E R13, desc[UR6][R12.64] ;  /* 0x000000060c0d7981 */ /* 0x000ea8000c1e1900 */
[----:B------:R-:W3:Y:S01]  /*1370*/  LDG.E R8, desc[UR6][R8.64] ;  /* 0x0000000608087981 */ /* 0x000ee2000c1e1900 */
[----:B-1----:R-:W-:-:S04]  /*1380*/  IMAD.WIDE R10, R15, 0x4, R10 ;  /* 0x000000040f0a7825 */ /* 0x002fc800078e020a */
[----:B--2---:R-:W-:-:S04]  /*1390*/  FMUL R17, R4, R13 ;  /* 0x0000000d04117220 */ /* 0x004fc80000400000 */
[----:B---3--:R-:W-:-:S05]  /*13a0*/  FFMA R17, R14, R8, -R17 ;  /* 0x000000080e117223 */ /* 0x008fca0000000811 */
[----:B------:R-:W-:-:S13]  /*13b0*/  FSETP.NEU.AND P0, PT, R17, RZ, PT ;  /* 0x000000ff1100720b */ /* 0x000fda0003f0d000 */
[----:B------:R-:W-:Y:S05]  /*13c0*/  @!P0 EXIT ;  /* 0x000000000000894d */ /* 0x000fea0003800000 */
[----:B------:R-:W-:Y:S01]  /*13d0*/  IMAD.WIDE R2, R7, 0x4, R10 ;  /* 0x0000000407027825 */ /* 0x000fe200078e020a */
[----:B------:R-:W0:Y:S01]  /*13e0*/  MUFU.RCP R6, R17 ;  /* 0x0000001100067308 */ /* 0x000e220000001000 */
[----:B------:R-:W2:Y:S01]  /*13f0*/  LDG.E R10, desc[UR6][R10.64] ;  /* 0x000000060a0a7981 */ /* 0x000ea2000c1e1900 */
[----:B------:R-:W1:Y:S03]  /*1400*/  LDC.64 R4, c[0x0][0x3a0] ;  /* 0x0000e800ff047b82 */ /* 0x000e660000000a00 */
[----:B------:R-:W3:Y:S01]  /*1410*/  LDG.E R0, desc[UR6][R2.64] ;  /* 0x0000000602007981 */ /* 0x000ee2000c1e1900 */
[----:B------:R-:W-:Y:S01]  /*1420*/  BSSY.RECONVERGENT B0, `(.L_x_24) ;  /* 0x000000f000007945 */ /* 0x000fe20003800200 */
[----:B0-----:R-:W-:-:S04]  /*1430*/  FFMA R7, -R17, R6, 1 ;  /* 0x3f80000011077423 */ /* 0x001fc80000000106 */
[----:B------:R-:W-:Y:S01]  /*1440*/  FFMA R7, R6, R7, R6 ;  /* 0x0000000706077223 */ /* 0x000fe20000000006 */
[----:B-1----:R-:W-:-:S04]  /*1450*/  IMAD.WIDE R4, R22, 0x4, R4 ;  /* 0x0000000416047825 */ /* 0x002fc800078e0204 */
[----:B--2---:R-:W-:-:S04]  /*1460*/  FMUL R13, R13, R10 ;  /* 0x0000000a0d0d7220 */ /* 0x004fc80000400000 */
[----:B---3--:R-:W-:-:S04]  /*1470*/  FFMA R0, R14, R0, -R13 ;  /* 0x000000000e007223 */ /* 0x008fc8000000080d */
        /* <DEDUP_REMOVED lines=8> */
[----:B------:R-:W-:-:S07]  /*1500*/  MOV R7, R0 ;  /* 0x0000000000077202 */ /* 0x000fce0000000f00 */
.L_x_25:
[----:B------:R-:W-:Y:S05]  /*1510*/  BSYNC.RECONVERGENT B0 ;  /* 0x0000000000007941 */ /* 0x000fea0003800200 */
.L_x_24:
[----:B------:R-:W-:Y:S01]  /*1520*/  STG.E desc[UR6][R4.64], R7 ;  /* 0x0000000704007986 */ /* 0x000fe2000c101906 */
[----:B------:R-:W-:Y:S05]  /*1530*/  EXIT ;  /* 0x000000000000794d */ /* 0x000fea0003800000 */
        .weak           $__internal_0_$__cuda_sm3x_div_rn_noftz_f32_slowpath
        .type           $__internal_0_$__cuda_sm3x_div_rn_noftz_f32_slowpath,@function
        .size           $__internal_0_$__cuda_sm3x_div_rn_noftz_f32_slowpath,(.L_x_38 - $__internal_0_$__cuda_sm3x_div_rn_noftz_f32_slowpath)
$__internal_0_$__cuda_sm3x_div_rn_noftz_f32_slowpath:
[----:B------:R-:W-:Y:S01]  /*1540*/  SHF.R.U32.HI R9, RZ, 0x17, R3 ;  /* 0x00000017ff097819 */ /* 0x000fe20000011603 */
[----:B------:R-:W-:Y:S01]  /*1550*/  BSSY.RECONVERGENT B3, `(.L_x_26) ;  /* 0x0000062000037945 */ /* 0x000fe20003800200 */
[----:B------:R-:W-:Y:S02]  /*1560*/  SHF.R.U32.HI R25, RZ, 0x17, R0 ;  /* 0x00000017ff197819 */ /* 0x000fe40000011600 */
[----:B------:R-:W-:Y:S02]  /*1570*/  LOP3.LUT R9, R9, 0xff, RZ, 0xc0, !PT ;  /* 0x000000ff09097812 */ /* 0x000fe400078ec0ff */
[----:B------:R-:W-:Y:S02]  /*1580*/  LOP3.LUT R25, R25, 0xff, RZ, 0xc0, !PT ;  /* 0x000000ff19197812 */ /* 0x000fe400078ec0ff */
[----:B------:R-:W-:Y:S02]  /*1590*/  IADD3 R23, PT, PT, R9, -0x1, RZ ;  /* 0xffffffff09177810 */ /* 0x000fe40007ffe0ff */
[----:B------:R-:W-:-:S02]  /*15a0*/  IADD3 R26, PT, PT, R25, -0x1, RZ ;  /* 0xffffffff191a7810 */ /* 0x000fc40007ffe0ff */
[----:B------:R-:W-:-:S04]  /*15b0*/  ISETP.GT.U32.AND P0, PT, R23, 0xfd, PT ;  /* 0x000000fd1700780c */ /* 0x000fc80003f04070 */
[----:B------:R-:W-:-:S13]  /*15c0*/  ISETP.GT.U32.OR P0, PT, R26, 0xfd, P0 ;  /* 0x000000fd1a00780c */ /* 0x000fda0000704470 */
[----:B------:R-:W-:Y:S01]  /*15d0*/  @!P0 MOV R27, RZ ;  /* 0x000000ff001b8202 */ /* 0x000fe20000000f00 */
[----:B------:R-:W-:Y:S06]  /*15e0*/  @!P0 BRA `(.L_x_27) ;  /* 0x00000000005c8947 */ /* 0x000fec0003800000 */
[----:B------:R-:W-:Y:S02]  /*15f0*/  FSETP.GTU.FTZ.AND P0, PT, |R0|, +INF , PT ;  /* 0x7f8000000000780b */ /* 0x000fe40003f1c200 */
[----:B------:R-:W-:-:S04]  /*1600*/  FSETP.GTU.FTZ.AND P1, PT, |R3|, +INF , PT ;  /* 0x7f8000000300780b */ /* 0x000fc80003f3c200 */
[----:B------:R-:W-:-:S13]  /*1610*/  PLOP3.LUT P0, PT, P0, P1, PT, 0xf8, 0x8f ;  /* 0x00000000008f781c */ /* 0x000fda0000703f70 */
[----:B------:R-:W-:Y:S05]  /*1620*/  @P0 BRA `(.L_x_28) ;  /* 0x00000004004c0947 */ /* 0x000fea0003800000 */
[----:B------:R-:W-:-:S13]  /*1630*/  LOP3.LUT P0, RZ, R3, 0x7fffffff, R0, 0xc8, !PT ;  /* 0x7fffffff03ff7812 */ /* 0x000fda000780c800 */
[----:B------:R-:W-:Y:S05]  /*1640*/  @!P0 BRA `(.L_x_29) ;  /* 0x00000004003c8947 */ /* 0x000fea0003800000 */
[C---:B------:R-:W-:Y:S02]  /*1650*/  FSETP.NEU.FTZ.AND P2, PT, |R0|.reuse, +INF , PT ;  /* 0x7f8000000000780b */ /* 0x040fe40003f5d200 */
[----:B------:R-:W-:Y:S02]  /*1660*/  FSETP.NEU.FTZ.AND P1, PT, |R3|, +INF , PT ;  /* 0x7f8000000300780b */ /* 0x000fe40003f3d200 */
[----:B------:R-:W-:-:S11]  /*1670*/  FSETP.NEU.FTZ.AND P0, PT, |R0|, +INF , PT ;  /* 0x7f8000000000780b */ /* 0x000fd60003f1d200 */
[----:B------:R-:W-:Y:S05]  /*1680*/  @!P1 BRA !P2, `(.L_x_29) ;  /* 0x00000004002c9947 */ /* 0x000fea0005000000 */
[----:B------:R-:W-:-:S04]  /*1690*/  LOP3.LUT P2, RZ, R0, 0x7fffffff, RZ, 0xc0, !PT ;  /* 0x7fffffff00ff7812 */ /* 0x000fc8000784c0ff */
[----:B------:R-:W-:-:S13]  /*16a0*/  PLOP3.LUT P1, PT, P1, P2, PT, 0x2f, 0xf2 ;  /* 0x0000000000f2781c */ /* 0x000fda0000f24577 */
[----:B------:R-:W-:Y:S05]  /*16b0*/  @P1 BRA `(.L_x_30) ;  /* 0x0000000400181947 */ /* 0x000fea0003800000 */
[----:B------:R-:W-:-:S04]  /*16c0*/  LOP3.LUT P1, RZ, R3, 0x7fffffff, RZ, 0xc0, !PT ;  /* 0x7fffffff03ff7812 */ /* 0x000fc8000782c0ff */
[----:B------:R-:W-:-:S13]  /*16d0*/  PLOP3.LUT P0, PT, P0, P1, PT, 0x2f, 0xf2 ;  /* 0x0000000000f2781c */ /* 0x000fda0000702577 */
[----:B------:R-:W-:Y:S05]  /*16e0*/  @P0 BRA `(.L_x_31) ;  /* 0x0000000400000947 */ /* 0x000fea0003800000 */
[----:B------:R-:W-:Y:S02]  /*16f0*/  ISETP.GE.AND P0, PT, R26, RZ, PT ;  /* 0x000000ff1a00720c */ /* 0x000fe40003f06270 */
[----:B------:R-:W-:-:S11]  /*1700*/  ISETP.GE.AND P1, PT, R23, RZ, PT ;  /* 0x000000ff1700720c */ /* 0x000fd60003f26270 */
[----:B------:R-:W-:Y:S01]  /*1710*/  @P0 MOV R27, RZ ;  /* 0x000000ff001b0202 */ /* 0x000fe20000000f00 */
[----:B------:R-:W-:Y:S01]  /*1720*/  @!P0 FFMA R0, R0, 1.84467440737095516160e+19, RZ ;  /* 0x5f80000000008823 */ /* 0x000fe200000000ff */
[----:B------:R-:W-:Y:S01]  /*1730*/  @!P0 MOV R27, 0xffffffc0 ;  /* 0xffffffc0001b8802 */ /* 0x000fe20000000f00 */
[----:B------:R-:W-:-:S03]  /*1740*/  @!P1 FFMA R3, R3, 1.84467440737095516160e+19, RZ ;  /* 0x5f80000003039823 */ /* 0x000fc600000000ff */
[----:B------:R-:W-:-:S07]  /*1750*/  @!P1 IADD3 R27, PT, PT, R27, 0x40, RZ ;  /* 0x000000401b1b9810 */ /* 0x000fce0007ffe0ff */
.L_x_27:
[----:B------:R-:W-:Y:S01]  /*1760*/  LEA R26, R9, 0xc0800000, 0x17 ;  /* 0xc0800000091a7811 */ /* 0x000fe200078eb8ff */
[----:B------:R-:W-:Y:S01]  /*1770*/  BSSY.RECONVERGENT B4, `(.L_x_32) ;  /* 0x0000036000047945 */ /* 0x000fe20003800200 */
[----:B------:R-:W-:-:S03]  /*1780*/  IADD3 R25, PT, PT, R25, -0x7f, RZ ;  /* 0xffffff8119197810 */ /* 0x000fc60007ffe0ff */
[----:B------:R-:W-:Y:S02]  /*1790*/  IMAD.IADD R29, R3, 0x1, -R26 ;  /* 0x00000001031d7824 */ /* 0x000fe400078e0a1a */
[----:B------:R-:W-:Y:S02]  /*17a0*/  IMAD R0, R25, -0x800000, R0 ;  /* 0xff80000019007824 */ /* 0x000fe400078e0200 */
[----:B------:R-:W0:Y:S01]  /*17b0*/  MUFU.RCP R3, R29 ;  /* 0x0000001d00037308 */ /* 0x000e220000001000 */
[----:B------:R-:W-:-:S04]  /*17c0*/  FADD.FTZ R26, -R29, -RZ ;  /* 0x800000ff1d1a7221 */ /* 0x000fc80000010100 */
[----:B0-----:R-:W-:-:S04]  /*17d0*/  FFMA R28, R3, R26, 1 ;  /* 0x3f800000031c7423 */ /* 0x001fc8000000001a */
[----:B------:R-:W-:Y:S01]  /*17e0*/  FFMA R3, R3, R28, R3 ;  /* 0x0000001c03037223 */ /* 0x000fe20000000003 */
[----:B------:R-:W-:-:S03]  /*17f0*/  IADD3 R28, PT, PT, R25, 0x7f, -R9 ;  /* 0x0000007f191c7810 */ /* 0x000fc60007ffe809 */
[----:B------:R-:W-:Y:S01]  /*1800*/  FFMA R23, R0, R3, RZ ;  /* 0x0000000300177223 */ /* 0x000fe200000000ff */
[----:B------:R-:W-:-:S03]  /*1810*/  IADD3 R27, PT, PT, R28, R27, RZ ;  /* 0x0000001b1c1b7210 */ /* 0x000fc60007ffe0ff */
[----:B------:R-:W-:-:S04]  /*1820*/  FFMA R9, R26, R23, R0 ;  /* 0x000000171a097223 */ /* 0x000fc80000000000 */
[----:B------:R-:W-:-:S04]  /*1830*/  FFMA R9, R3, R9, R23 ;  /* 0x0000000903097223 */ /* 0x000fc80000000017 */
[----:B------:R-:W-:-:S04]  /*1840*/  FFMA R26, R26, R9, R0 ;  /* 0x000000091a1a7223 */ /* 0x000fc80000000000 */
[----:B------:R-:W-:-:S05]  /*1850*/  FFMA R0, R3, R26, R9 ;  /* 0x0000001a03007223 */ /* 0x000fca0000000009 */
[----:B------:R-:W-:-:S04]  /*1860*/  SHF.R.U32.HI R28, RZ, 0x17, R0 ;  /* 0x00000017ff1c7819 */ /* 0x000fc80000011600 */
[----:B------:R-:W-:-:S04]  /*1870*/  LOP3.LUT R28, R28, 0xff, RZ, 0xc0, !PT ;  /* 0x000000ff1c1c7812 */ /* 0x000fc800078ec0ff */
[----:B------:R-:W-:-:S04]  /*1880*/  IADD3 R25, PT, PT, R28, R27, RZ ;  /* 0x0000001b1c197210 */ /* 0x000fc80007ffe0ff */
[----:B------:R-:W-:-:S04]  /*1890*/  IADD3 R23, PT, PT, R25, -0x1, RZ ;  /* 0xffffffff19177810 */ /* 0x000fc80007ffe0ff */
[----:B------:R-:W-:-:S13]  /*18a0*/  ISETP.GE.U32.AND P0, PT, R23, 0xfe, PT ;  /* 0x000000fe1700780c */ /* 0x000fda0003f06070 */
[----:B------:R-:W-:Y:S05]  /*18b0*/  @!P0 BRA `(.L_x_33) ;  /* 0x0000000000808947 */ /* 0x000fea0003800000 */
[----:B------:R-:W-:-:S13]  /*18c0*/  ISETP.GT.AND P0, PT, R25, 0xfe, PT ;  /* 0x000000fe1900780c */ /* 0x000fda0003f04270 */
[----:B------:R-:W-:Y:S05]  /*18d0*/  @P0 BRA `(.L_x_34) ;  /* 0x00000000006c0947 */ /* 0x000fea0003800000 */
[----:B------:R-:W-:-:S13]  /*18e0*/  ISETP.GE.AND P0, PT, R25, 0x1, PT ;  /* 0x000000011900780c */ /* 0x000fda0003f06270 */
[----:B------:R-:W-:Y:S05]  /*18f0*/  @P0 BRA `(.L_x_35) ;  /* 0x0000000000740947 */ /* 0x000fea0003800000 */
[----:B------:R-:W-:Y:S02]  /*1900*/  ISETP.GE.AND P0, PT, R25, -0x18, PT ;  /* 0xffffffe81900780c */ /* 0x000fe40003f06270 */
[----:B------:R-:W-:-:S11]  /*1910*/  LOP3.LUT R0, R0, 0x80000000, RZ, 0xc0, !PT ;  /* 0x8000000000007812 */ /* 0x000fd600078ec0ff */
[----:B------:R-:W-:Y:S05]  /*1920*/  @!P0 BRA `(.L_x_35) ;  /* 0x0000000000688947 */ /* 0x000fea0003800000 */
[CCC-:B------:R-:W-:Y:S01]  /*1930*/  FFMA.RZ R23, R3.reuse, R26.reuse, R9.reuse ;  /* 0x0000001a03177223 */ /* 0x1c0fe2000000c009 */
[CCC-:B------:R-:W-:Y:S01]  /*1940*/  FFMA.RP R27, R3.reuse, R26.reuse, R9.reuse ;  /* 0x0000001a031b7223 */ /* 0x1c0fe20000008009 */
[----:B------:R-:W-:Y:S01]  /*1950*/  FFMA.RM R26, R3, R26, R9 ;  /* 0x0000001a031a7223 */ /* 0x000fe20000004009 */
[----:B------:R-:W-:Y:S02]  /*1960*/  IADD3 R3, PT, PT, R25, 0x20, RZ ;  /* 0x0000002019037810 */ /* 0x000fe40007ffe0ff */
[----:B------:R-:W-:Y:S02]  /*1970*/  LOP3.LUT R23, R23, 0x7fffff, RZ, 0xc0, !PT ;  /* 0x007fffff17177812 */ /* 0x000fe400078ec0ff */
[----:B------:R-:W-:Y:S02]  /*1980*/  ISETP.NE.AND P2, PT, R25, RZ, PT ;  /* 0x000000ff1900720c */ /* 0x000fe40003f45270 */
[----:B------:R-:W-:Y:S02]  /*1990*/  LOP3.LUT R28, R23, 0x800000, RZ, 0xfc, !PT ;  /* 0x00800000171c7812 */ /* 0x000fe400078efcff */
[----:B------:R-:W-:-:S02]  /*19a0*/  ISETP.NE.AND P1, PT, R25, RZ, PT ;  /* 0x000000ff1900720c */ /* 0x000fc40003f25270 */
[----:B------:R-:W-:Y:S02]  /*19b0*/  IADD3 R25, PT, PT, -R25, RZ, RZ ;  /* 0x000000ff19197210 */ /* 0x000fe40007ffe1ff */
[----:B------:R-:W-:Y:S02]  /*19c0*/  SHF.L.U32 R3, R28, R3, RZ ;  /* 0x000000031c037219 */ /* 0x000fe400000006ff */
[----:B------:R-:W-:Y:S02]  /*19d0*/  FSETP.NEU.FTZ.AND P0, PT, R27, R26, PT ;  /* 0x0000001a1b00720b */ /* 0x000fe40003f1d000 */
[----:B------:R-:W-:Y:S02]  /*19e0*/  SEL R25, R25, RZ, P2 ;  /* 0x000000ff19197207 */ /* 0x000fe40001000000 */
[----:B------:R-:W-:Y:S02]  /*19f0*/  ISETP.NE.AND P1, PT, R3, RZ, P1 ;  /* 0x000000ff0300720c */ /* 0x000fe40000f25270 */
[----:B------:R-:W-:-:S02]  /*1a00*/  SHF.R.U32.HI R28, RZ, R25, R28 ;  /* 0x00000019ff1c7219 */ /* 0x000fc4000001161c */
[----:B------:R-:W-:Y:S02]  /*1a10*/  PLOP3.LUT P0, PT, P0, P1, PT, 0xf8, 0x8f ;  /* 0x00000000008f781c */ /* 0x000fe40000703f70 */
[----:B------:R-:W-:Y:S02]  /*1a20*/  SHF.R.U32.HI R9, RZ, 0x1, R28 ;  /* 0x00000001ff097819 */ /* 0x000fe4000001161c */
[----:B------:R-:W-:-:S04]  /*1a30*/  SEL R26, RZ, 0x1, !P0 ;  /* 0x00000001ff1a7807 */ /* 0x000fc80004000000 */
[----:B------:R-:W-:-:S04]  /*1a40*/  LOP3.LUT R3, R26, 0x1, R9, 0xf8, !PT ;  /* 0x000000011a037812 */ /* 0x000fc800078ef809 */
[----:B------:R-:W-:-:S04]  /*1a50*/  LOP3.LUT R28, R3, R28, RZ, 0xc0, !PT ;  /* 0x0000001c031c7212 */ /* 0x000fc800078ec0ff */
[----:B------:R-:W-:-:S04]  /*1a60*/  IADD3 R9, PT, PT, R9, R28, RZ ;  /* 0x0000001c09097210 */ /* 0x000fc80007ffe0ff */
[----:B------:R-:W-:Y:S01]  /*1a70*/  LOP3.LUT R0, R9, R0, RZ, 0xfc, !PT ;  /* 0x0000000009007212 */ /* 0x000fe200078efcff */
[----:B------:R-:W-:Y:S06]  /*1a80*/  BRA `(.L_x_35) ;  /* 0x0000000000107947 */ /* 0x000fec0003800000 */
.L_x_34:
[----:B------:R-:W-:-:S04]  /*1a90*/  LOP3.LUT R0, R0, 0x80000000, RZ, 0xc0, !PT ;  /* 0x8000000000007812 */ /* 0x000fc800078ec0ff */
[----:B------:R-:W-:Y:S01]  /*1aa0*/  LOP3.LUT R0, R0, 0x7f800000, RZ, 0xfc, !PT ;  /* 0x7f80000000007812 */ /* 0x000fe200078efcff */
[----:B------:R-:W-:Y:S06]  /*1ab0*/  BRA `(.L_x_35) ;  /* 0x0000000000047947 */ /* 0x000fec0003800000 */
.L_x_33:
[----:B------:R-:W-:-:S07]  /*1ac0*/  LEA R0, R27, R0, 0x17 ;  /* 0x000000001b007211 */ /* 0x000fce00078eb8ff */
.L_x_35:
[----:B------:R-:W-:Y:S05]  /*1ad0*/  BSYNC.RECONVERGENT B4 ;  /* 0x0000000000047941 */ /* 0x000fea0003800200 */
.L_x_32:
[----:B------:R-:W-:Y:S05]  /*1ae0*/  BRA `(.L_x_36) ;  /* 0x0000000000207947 */ /* 0x000fea0003800000 */
.L_x_31:
[----:B------:R-:W-:-:S04]  /*1af0*/  LOP3.LUT R0, R3, 0x80000000, R0, 0x48, !PT ;  /* 0x8000000003007812 */ /* 0x000fc800078e4800 */
[----:B------:R-:W-:Y:S01]  /*1b00*/  LOP3.LUT R0, R0, 0x7f800000, RZ, 0xfc, !PT ;  /* 0x7f80000000007812 */ /* 0x000fe200078efcff */
[----:B------:R-:W-:Y:S06]  /*1b10*/  BRA `(.L_x_36) ;  /* 0x0000000000147947 */ /* 0x000fec0003800000 */
.L_x_30:
[----:B------:R-:W-:Y:S01]  /*1b20*/  LOP3.LUT R0, R3, 0x80000000, R0, 0x48, !PT ;  /* 0x8000000003007812 */ /* 0x000fe200078e4800 */
[----:B------:R-:W-:Y:S06]  /*1b30*/  BRA `(.L_x_36) ;  /* 0x00000000000c7947 */ /* 0x000fec0003800000 */
.L_x_29:
[----:B------:R-:W0:Y:S01]  /*1b40*/  MUFU.RSQ R0, -QNAN ;  /* 0xffc0000000007908 */ /* 0x000e220000001400 */
[----:B------:R-:W-:Y:S05]  /*1b50*/  BRA `(.L_x_36) ;  /* 0x0000000000047947 */ /* 0x000fea0003800000 */
.L_x_28:
[----:B------:R-:W-:-:S07]  /*1b60*/  FADD.FTZ R0, R0, R3 ;  /* 0x0000000300007221 */ /* 0x000fce0000010000 */
.L_x_36:
[----:B------:R-:W-:Y:S05]  /*1b70*/  BSYNC.RECONVERGENT B3 ;  /* 0x0000000000037941 */ /* 0x000fea0003800200 */
.L_x_26:
[----:B------:R-:W-:-:S04]  /*1b80*/  HFMA2 R25, -RZ, RZ, 0, 0 ;  /* 0x00000000ff197431 */ /* 0x000fc800000001ff */
[----:B0-----:R-:W-:Y:S05]  /*1b90*/  RET.REL.NODEC R24 `(_Z12Solve_KernelPfS_S_S_S_iii) ;  /* 0xffffffe418187950 */ /* 0x001fea0003c3ffff */
.L_x_37:
[----:B------:R-:W-:-:S00]  /*1ba0*/  BRA `(.L_x_37) ;  /* 0xfffffffc00fc7947 */ /* 0x000fc0000383ffff */
[----:B------:R-:W-:-:S00]  /*1bb0*/  NOP ;  /* 0x0000000000007918 */ /* 0x000fc00000000000 */
        /* <DEDUP_REMOVED lines=12> */
.L_x_38:


//--------------------- .nv.shared.reserved.0     --------------------------
	.section	.nv.shared.reserved.0,"aw",@nobits
	.weak		__nv_reservedSMEM_offset_0_alias
	.size		__nv_reservedSMEM_offset_0_alias, 0, 64
	.other		__nv_reservedSMEM_offset_0_alias,@"STO_CUDA_RESERVED_SHARED STV_DEFAULT"
__nv_reservedSMEM_offset_0_alias:
	.zero		0
	.zero		64


//--------------------- .nv.constant0._Z12Solve_KernelPfS_S_S_S_iii --------------------------
	.section	.nv.constant0._Z12Solve_KernelPfS_S_S_S_iii,"a",@progbits
	.sectionflags	@""
	.align	4
.nv.constant0._Z12Solve_KernelPfS_S_S_S_iii:
	.zero		948


//--------------------- SYMBOLS --------------------------

	.type		.nv.reservedSmem.offset0,@object
	.size		.nv.reservedSmem.offset0,0x4
